//
// Generated by NVIDIA NVVM Compiler
//
// Compiler Build ID: CL-36424714
// Cuda compilation tools, release 13.0, V13.0.88
// Based on NVVM 20.0.0
//

.version 9.0
.target sm_100
.address_size 64

	// .globl	acosc_batch_f32
.extern .shared .align 16 .b8 smem[];

.visible .entry acosc_batch_f32(
	.param .u64 .ptr .align 1 acosc_batch_f32_param_0,
	.param .u64 .ptr .align 1 acosc_batch_f32_param_1,
	.param .u32 acosc_batch_f32_param_2,
	.param .u32 acosc_batch_f32_param_3,
	.param .u64 .ptr .align 1 acosc_batch_f32_param_4,
	.param .u64 .ptr .align 1 acosc_batch_f32_param_5
)
{
	.reg .pred 	%p<30>;
	.reg .b32 	%r<73>;
	.reg .b32 	%f<699>;
	.reg .b64 	%rd<307>;

	ld.param.u32 	%r8, [acosc_batch_f32_param_2];
	ld.param.u32 	%r9, [acosc_batch_f32_param_3];
	setp.lt.s32 	%p1, %r8, 1;
	@%p1 bra 	$L__BB0_57;
	ld.param.u32 	%r70, [acosc_batch_f32_param_2];
	max.s32 	%r1, %r9, 0;
	mov.u32 	%r10, %ctaid.x;
	mov.u32 	%r11, %ntid.x;
	mov.u32 	%r12, %tid.x;
	mad.lo.s32 	%r72, %r10, %r11, %r12;
	setp.ge.s32 	%p2, %r72, %r70;
	@%p2 bra 	$L__BB0_57;
	add.s32 	%r13, %r1, 38;
	mov.u32 	%r69, %nctaid.x;
$L__BB0_3:
	setp.ge.s32 	%p3, %r72, %r13;
	@%p3 bra 	$L__BB0_5;
	ld.param.u64 	%rd306, [acosc_batch_f32_param_5];
	ld.param.u64 	%rd304, [acosc_batch_f32_param_4];
	cvta.to.global.u64 	%rd244, %rd304;
	mul.wide.s32 	%rd245, %r72, 4;
	add.s64 	%rd246, %rd244, %rd245;
	mov.b32 	%r67, 2147483647;
	st.global.u32 	[%rd246], %r67;
	cvta.to.global.u64 	%rd247, %rd306;
	add.s64 	%rd248, %rd247, %rd245;
	st.global.u32 	[%rd248], %r67;
	bra.uni 	$L__BB0_56;
$L__BB0_5:
	ld.param.u64 	%rd276, [acosc_batch_f32_param_1];
	ld.param.u64 	%rd249, [acosc_batch_f32_param_0];
	sub.s32 	%r4, %r72, %r1;
	setp.gt.s32 	%p4, %r4, 37;
	cvta.to.global.u64 	%rd7, %rd249;
	mul.wide.u32 	%rd8, %r72, 4;
	add.s64 	%rd9, %rd7, %rd8;
	ld.global.nc.f32 	%f88, [%rd9];
	cvta.to.global.u64 	%rd10, %rd276;
	add.s64 	%rd11, %rd10, %rd8;
	ld.global.nc.f32 	%f89, [%rd11];
	add.f32 	%f90, %f88, %f89;
	mul.f32 	%f1, %f90, 0f3F000000;
	add.f32 	%f91, %f1, 0f00000000;
	add.s32 	%r14, %r72, -1;
	mul.wide.u32 	%rd12, %r14, 4;
	add.s64 	%rd13, %rd7, %rd12;
	ld.global.nc.f32 	%f92, [%rd13];
	add.s64 	%rd14, %rd10, %rd12;
	ld.global.nc.f32 	%f93, [%rd14];
	add.f32 	%f94, %f92, %f93;
	mul.f32 	%f2, %f94, 0f3F000000;
	add.f32 	%f95, %f91, %f2;
	add.s32 	%r15, %r72, -2;
	mul.wide.u32 	%rd15, %r15, 4;
	add.s64 	%rd16, %rd7, %rd15;
	ld.global.nc.f32 	%f96, [%rd16];
	add.s64 	%rd17, %rd10, %rd15;
	ld.global.nc.f32 	%f97, [%rd17];
	add.f32 	%f98, %f96, %f97;
	mul.f32 	%f3, %f98, 0f3F000000;
	add.f32 	%f99, %f95, %f3;
	add.s32 	%r16, %r72, -3;
	mul.wide.u32 	%rd18, %r16, 4;
	add.s64 	%rd19, %rd7, %rd18;
	ld.global.nc.f32 	%f100, [%rd19];
	add.s64 	%rd20, %rd10, %rd18;
	ld.global.nc.f32 	%f101, [%rd20];
	add.f32 	%f102, %f100, %f101;
	mul.f32 	%f4, %f102, 0f3F000000;
	add.f32 	%f103, %f99, %f4;
	add.s32 	%r17, %r72, -4;
	mul.wide.u32 	%rd21, %r17, 4;
	add.s64 	%rd22, %rd7, %rd21;
	ld.global.nc.f32 	%f104, [%rd22];
	add.s64 	%rd23, %rd10, %rd21;
	ld.global.nc.f32 	%f105, [%rd23];
	add.f32 	%f106, %f104, %f105;
	mul.f32 	%f5, %f106, 0f3F000000;
	add.f32 	%f107, %f103, %f5;
	selp.f32 	%f692, %f107, 0f00000000, %p4;
	add.s32 	%r18, %r72, -5;
	mul.wide.u32 	%rd24, %r18, 4;
	add.s64 	%rd25, %rd7, %rd24;
	ld.global.nc.f32 	%f108, [%rd25];
	add.s64 	%rd26, %rd10, %rd24;
	ld.global.nc.f32 	%f109, [%rd26];
	add.f32 	%f110, %f108, %f109;
	mul.f32 	%f7, %f110, 0f3F000000;
	add.f32 	%f111, %f107, %f7;
	add.s32 	%r19, %r72, -6;
	mul.wide.u32 	%rd27, %r19, 4;
	add.s64 	%rd28, %rd7, %rd27;
	ld.global.nc.f32 	%f112, [%rd28];
	add.s64 	%rd29, %rd10, %rd27;
	ld.global.nc.f32 	%f113, [%rd29];
	add.f32 	%f114, %f112, %f113;
	mul.f32 	%f8, %f114, 0f3F000000;
	add.f32 	%f115, %f111, %f8;
	add.s32 	%r20, %r72, -7;
	mul.wide.u32 	%rd30, %r20, 4;
	add.s64 	%rd31, %rd7, %rd30;
	ld.global.nc.f32 	%f116, [%rd31];
	add.s64 	%rd32, %rd10, %rd30;
	ld.global.nc.f32 	%f117, [%rd32];
	add.f32 	%f118, %f116, %f117;
	mul.f32 	%f9, %f118, 0f3F000000;
	add.f32 	%f119, %f115, %f9;
	add.s32 	%r21, %r72, -8;
	mul.wide.u32 	%rd33, %r21, 4;
	add.s64 	%rd34, %rd7, %rd33;
	ld.global.nc.f32 	%f120, [%rd34];
	add.s64 	%rd35, %rd10, %rd33;
	ld.global.nc.f32 	%f121, [%rd35];
	add.f32 	%f122, %f120, %f121;
	mul.f32 	%f10, %f122, 0f3F000000;
	add.f32 	%f123, %f119, %f10;
	add.s32 	%r22, %r72, -9;
	mul.wide.u32 	%rd36, %r22, 4;
	add.s64 	%rd37, %rd7, %rd36;
	ld.global.nc.f32 	%f124, [%rd37];
	add.s64 	%rd38, %rd10, %rd36;
	ld.global.nc.f32 	%f125, [%rd38];
	add.f32 	%f126, %f124, %f125;
	mul.f32 	%f11, %f126, 0f3F000000;
	add.f32 	%f127, %f123, %f11;
	add.s32 	%r23, %r72, -10;
	mul.wide.u32 	%rd39, %r23, 4;
	add.s64 	%rd40, %rd7, %rd39;
	ld.global.nc.f32 	%f128, [%rd40];
	add.s64 	%rd41, %rd10, %rd39;
	ld.global.nc.f32 	%f129, [%rd41];
	add.f32 	%f130, %f128, %f129;
	mul.f32 	%f12, %f130, 0f3F000000;
	add.f32 	%f131, %f127, %f12;
	add.s32 	%r24, %r72, -11;
	mul.wide.u32 	%rd42, %r24, 4;
	add.s64 	%rd43, %rd7, %rd42;
	ld.global.nc.f32 	%f132, [%rd43];
	add.s64 	%rd44, %rd10, %rd42;
	ld.global.nc.f32 	%f133, [%rd44];
	add.f32 	%f134, %f132, %f133;
	mul.f32 	%f13, %f134, 0f3F000000;
	add.f32 	%f135, %f131, %f13;
	add.s32 	%r25, %r72, -12;
	mul.wide.u32 	%rd45, %r25, 4;
	add.s64 	%rd46, %rd7, %rd45;
	ld.global.nc.f32 	%f136, [%rd46];
	add.s64 	%rd47, %rd10, %rd45;
	ld.global.nc.f32 	%f137, [%rd47];
	add.f32 	%f138, %f136, %f137;
	mul.f32 	%f14, %f138, 0f3F000000;
	add.f32 	%f139, %f135, %f14;
	add.s32 	%r26, %r72, -13;
	mul.wide.u32 	%rd48, %r26, 4;
	add.s64 	%rd49, %rd7, %rd48;
	ld.global.nc.f32 	%f140, [%rd49];
	add.s64 	%rd50, %rd10, %rd48;
	ld.global.nc.f32 	%f141, [%rd50];
	add.f32 	%f142, %f140, %f141;
	mul.f32 	%f15, %f142, 0f3F000000;
	add.f32 	%f143, %f139, %f15;
	add.s32 	%r27, %r72, -14;
	mul.wide.u32 	%rd51, %r27, 4;
	add.s64 	%rd52, %rd7, %rd51;
	ld.global.nc.f32 	%f144, [%rd52];
	add.s64 	%rd53, %rd10, %rd51;
	ld.global.nc.f32 	%f145, [%rd53];
	add.f32 	%f146, %f144, %f145;
	mul.f32 	%f16, %f146, 0f3F000000;
	add.f32 	%f147, %f143, %f16;
	add.s32 	%r28, %r72, -15;
	mul.wide.u32 	%rd54, %r28, 4;
	add.s64 	%rd55, %rd7, %rd54;
	ld.global.nc.f32 	%f148, [%rd55];
	add.s64 	%rd56, %rd10, %rd54;
	ld.global.nc.f32 	%f149, [%rd56];
	add.f32 	%f150, %f148, %f149;
	mul.f32 	%f17, %f150, 0f3F000000;
	add.f32 	%f151, %f147, %f17;
	add.s32 	%r29, %r72, -16;
	mul.wide.u32 	%rd57, %r29, 4;
	add.s64 	%rd58, %rd7, %rd57;
	ld.global.nc.f32 	%f152, [%rd58];
	add.s64 	%rd59, %rd10, %rd57;
	ld.global.nc.f32 	%f153, [%rd59];
	add.f32 	%f154, %f152, %f153;
	mul.f32 	%f18, %f154, 0f3F000000;
	add.f32 	%f155, %f151, %f18;
	add.s32 	%r30, %r72, -17;
	mul.wide.u32 	%rd60, %r30, 4;
	add.s64 	%rd61, %rd7, %rd60;
	ld.global.nc.f32 	%f156, [%rd61];
	add.s64 	%rd62, %rd10, %rd60;
	ld.global.nc.f32 	%f157, [%rd62];
	add.f32 	%f158, %f156, %f157;
	mul.f32 	%f19, %f158, 0f3F000000;
	add.f32 	%f159, %f155, %f19;
	add.s32 	%r31, %r72, -18;
	mul.wide.u32 	%rd63, %r31, 4;
	add.s64 	%rd64, %rd7, %rd63;
	ld.global.nc.f32 	%f160, [%rd64];
	add.s64 	%rd65, %rd10, %rd63;
	ld.global.nc.f32 	%f161, [%rd65];
	add.f32 	%f162, %f160, %f161;
	mul.f32 	%f20, %f162, 0f3F000000;
	add.f32 	%f163, %f159, %f20;
	add.s32 	%r32, %r72, -19;
	mul.wide.u32 	%rd66, %r32, 4;
	add.s64 	%rd67, %rd7, %rd66;
	ld.global.nc.f32 	%f164, [%rd67];
	add.s64 	%rd68, %rd10, %rd66;
	ld.global.nc.f32 	%f165, [%rd68];
	add.f32 	%f166, %f164, %f165;
	mul.f32 	%f21, %f166, 0f3F000000;
	add.f32 	%f167, %f163, %f21;
	add.s32 	%r33, %r72, -20;
	mul.wide.u32 	%rd69, %r33, 4;
	add.s64 	%rd70, %rd7, %rd69;
	ld.global.nc.f32 	%f168, [%rd70];
	add.s64 	%rd71, %rd10, %rd69;
	ld.global.nc.f32 	%f169, [%rd71];
	add.f32 	%f170, %f168, %f169;
	mul.f32 	%f22, %f170, 0f3F000000;
	add.f32 	%f171, %f167, %f22;
	add.s32 	%r34, %r72, -21;
	mul.wide.u32 	%rd72, %r34, 4;
	add.s64 	%rd73, %rd7, %rd72;
	ld.global.nc.f32 	%f172, [%rd73];
	add.s64 	%rd74, %rd10, %rd72;
	ld.global.nc.f32 	%f173, [%rd74];
	add.f32 	%f174, %f172, %f173;
	mul.f32 	%f23, %f174, 0f3F000000;
	add.f32 	%f175, %f171, %f23;
	add.s32 	%r35, %r72, -22;
	mul.wide.u32 	%rd75, %r35, 4;
	add.s64 	%rd76, %rd7, %rd75;
	ld.global.nc.f32 	%f176, [%rd76];
	add.s64 	%rd77, %rd10, %rd75;
	ld.global.nc.f32 	%f177, [%rd77];
	add.f32 	%f178, %f176, %f177;
	mul.f32 	%f24, %f178, 0f3F000000;
	add.f32 	%f179, %f175, %f24;
	add.s32 	%r36, %r72, -23;
	mul.wide.u32 	%rd78, %r36, 4;
	add.s64 	%rd79, %rd7, %rd78;
	ld.global.nc.f32 	%f180, [%rd79];
	add.s64 	%rd80, %rd10, %rd78;
	ld.global.nc.f32 	%f181, [%rd80];
	add.f32 	%f182, %f180, %f181;
	mul.f32 	%f25, %f182, 0f3F000000;
	add.f32 	%f183, %f179, %f25;
	add.s32 	%r37, %r72, -24;
	mul.wide.u32 	%rd81, %r37, 4;
	add.s64 	%rd82, %rd7, %rd81;
	ld.global.nc.f32 	%f184, [%rd82];
	add.s64 	%rd83, %rd10, %rd81;
	ld.global.nc.f32 	%f185, [%rd83];
	add.f32 	%f186, %f184, %f185;
	mul.f32 	%f26, %f186, 0f3F000000;
	add.f32 	%f187, %f183, %f26;
	add.s32 	%r38, %r72, -25;
	mul.wide.u32 	%rd84, %r38, 4;
	add.s64 	%rd85, %rd7, %rd84;
	ld.global.nc.f32 	%f188, [%rd85];
	add.s64 	%rd86, %rd10, %rd84;
	ld.global.nc.f32 	%f189, [%rd86];
	add.f32 	%f190, %f188, %f189;
	mul.f32 	%f27, %f190, 0f3F000000;
	add.f32 	%f191, %f187, %f27;
	add.s32 	%r39, %r72, -26;
	mul.wide.u32 	%rd87, %r39, 4;
	add.s64 	%rd88, %rd7, %rd87;
	ld.global.nc.f32 	%f192, [%rd88];
	add.s64 	%rd89, %rd10, %rd87;
	ld.global.nc.f32 	%f193, [%rd89];
	add.f32 	%f194, %f192, %f193;
	mul.f32 	%f28, %f194, 0f3F000000;
	add.f32 	%f195, %f191, %f28;
	add.s32 	%r40, %r72, -27;
	mul.wide.u32 	%rd90, %r40, 4;
	add.s64 	%rd91, %rd7, %rd90;
	ld.global.nc.f32 	%f196, [%rd91];
	add.s64 	%rd92, %rd10, %rd90;
	ld.global.nc.f32 	%f197, [%rd92];
	add.f32 	%f198, %f196, %f197;
	mul.f32 	%f29, %f198, 0f3F000000;
	add.f32 	%f199, %f195, %f29;
	add.s32 	%r41, %r72, -28;
	mul.wide.u32 	%rd93, %r41, 4;
	add.s64 	%rd94, %rd7, %rd93;
	ld.global.nc.f32 	%f200, [%rd94];
	add.s64 	%rd95, %rd10, %rd93;
	ld.global.nc.f32 	%f201, [%rd95];
	add.f32 	%f202, %f200, %f201;
	mul.f32 	%f30, %f202, 0f3F000000;
	add.f32 	%f203, %f199, %f30;
	add.s32 	%r42, %r72, -29;
	mul.wide.u32 	%rd96, %r42, 4;
	add.s64 	%rd97, %rd7, %rd96;
	ld.global.nc.f32 	%f204, [%rd97];
	add.s64 	%rd98, %rd10, %rd96;
	ld.global.nc.f32 	%f205, [%rd98];
	add.f32 	%f206, %f204, %f205;
	mul.f32 	%f31, %f206, 0f3F000000;
	add.f32 	%f207, %f203, %f31;
	add.s32 	%r43, %r72, -30;
	mul.wide.u32 	%rd99, %r43, 4;
	add.s64 	%rd100, %rd7, %rd99;
	ld.global.nc.f32 	%f208, [%rd100];
	add.s64 	%rd101, %rd10, %rd99;
	ld.global.nc.f32 	%f209, [%rd101];
	add.f32 	%f210, %f208, %f209;
	mul.f32 	%f32, %f210, 0f3F000000;
	add.f32 	%f211, %f207, %f32;
	add.s32 	%r44, %r72, -31;
	mul.wide.u32 	%rd102, %r44, 4;
	add.s64 	%rd103, %rd7, %rd102;
	ld.global.nc.f32 	%f212, [%rd103];
	add.s64 	%rd104, %rd10, %rd102;
	ld.global.nc.f32 	%f213, [%rd104];
	add.f32 	%f214, %f212, %f213;
	mul.f32 	%f33, %f214, 0f3F000000;
	add.f32 	%f215, %f211, %f33;
	add.s32 	%r45, %r72, -32;
	mul.wide.u32 	%rd105, %r45, 4;
	add.s64 	%rd106, %rd7, %rd105;
	ld.global.nc.f32 	%f216, [%rd106];
	add.s64 	%rd107, %rd10, %rd105;
	ld.global.nc.f32 	%f217, [%rd107];
	add.f32 	%f218, %f216, %f217;
	mul.f32 	%f34, %f218, 0f3F000000;
	add.f32 	%f219, %f215, %f34;
	add.s32 	%r46, %r72, -33;
	mul.wide.u32 	%rd108, %r46, 4;
	add.s64 	%rd109, %rd7, %rd108;
	ld.global.nc.f32 	%f220, [%rd109];
	add.s64 	%rd110, %rd10, %rd108;
	ld.global.nc.f32 	%f221, [%rd110];
	add.f32 	%f222, %f220, %f221;
	mul.f32 	%f35, %f222, 0f3F000000;
	add.f32 	%f36, %f219, %f35;
	@%p4 bra 	$L__BB0_13;
	setp.eq.s32 	%p5, %r4, 36;
	@%p5 bra 	$L__BB0_11;
	setp.eq.s32 	%p6, %r4, 35;
	@%p6 bra 	$L__BB0_10;
	setp.ne.s32 	%p7, %r4, 34;
	@%p7 bra 	$L__BB0_12;
	ld.param.u64 	%rd279, [acosc_batch_f32_param_1];
	ld.param.u64 	%rd252, [acosc_batch_f32_param_0];
	cvta.to.global.u64 	%rd121, %rd252;
	mul.wide.u32 	%rd122, %r1, 4;
	add.s64 	%rd123, %rd121, %rd122;
	ld.global.nc.f32 	%f246, [%rd123+4];
	cvta.to.global.u64 	%rd124, %rd279;
	add.s64 	%rd125, %rd124, %rd122;
	ld.global.nc.f32 	%f247, [%rd125+4];
	add.f32 	%f248, %f246, %f247;
	ld.global.nc.f32 	%f249, [%rd123+8];
	ld.global.nc.f32 	%f250, [%rd125+8];
	add.f32 	%f251, %f249, %f250;
	mul.f32 	%f252, %f251, 0f3F000000;
	fma.rn.f32 	%f253, %f248, 0f3F000000, %f252;
	ld.global.nc.f32 	%f254, [%rd123+12];
	ld.global.nc.f32 	%f255, [%rd125+12];
	add.f32 	%f256, %f254, %f255;
	fma.rn.f32 	%f257, %f256, 0f3F000000, %f253;
	ld.global.nc.f32 	%f258, [%rd123+16];
	ld.global.nc.f32 	%f259, [%rd125+16];
	add.f32 	%f260, %f258, %f259;
	fma.rn.f32 	%f261, %f260, 0f3F000000, %f257;
	add.f32 	%f692, %f261, %f1;
	bra.uni 	$L__BB0_13;
$L__BB0_10:
	ld.param.u64 	%rd278, [acosc_batch_f32_param_1];
	ld.param.u64 	%rd251, [acosc_batch_f32_param_0];
	cvta.to.global.u64 	%rd116, %rd251;
	mul.wide.u32 	%rd117, %r1, 4;
	add.s64 	%rd118, %rd116, %rd117;
	ld.global.nc.f32 	%f233, [%rd118+8];
	cvta.to.global.u64 	%rd119, %rd278;
	add.s64 	%rd120, %rd119, %rd117;
	ld.global.nc.f32 	%f234, [%rd120+8];
	add.f32 	%f235, %f233, %f234;
	ld.global.nc.f32 	%f236, [%rd118+12];
	ld.global.nc.f32 	%f237, [%rd120+12];
	add.f32 	%f238, %f236, %f237;
	mul.f32 	%f239, %f238, 0f3F000000;
	fma.rn.f32 	%f240, %f235, 0f3F000000, %f239;
	ld.global.nc.f32 	%f241, [%rd118+16];
	ld.global.nc.f32 	%f242, [%rd120+16];
	add.f32 	%f243, %f241, %f242;
	fma.rn.f32 	%f244, %f243, 0f3F000000, %f240;
	add.f32 	%f245, %f244, %f2;
	add.f32 	%f692, %f245, %f1;
	bra.uni 	$L__BB0_13;
$L__BB0_11:
	ld.param.u64 	%rd277, [acosc_batch_f32_param_1];
	ld.param.u64 	%rd250, [acosc_batch_f32_param_0];
	cvta.to.global.u64 	%rd111, %rd250;
	mul.wide.u32 	%rd112, %r1, 4;
	add.s64 	%rd113, %rd111, %rd112;
	ld.global.nc.f32 	%f223, [%rd113+12];
	cvta.to.global.u64 	%rd114, %rd277;
	add.s64 	%rd115, %rd114, %rd112;
	ld.global.nc.f32 	%f224, [%rd115+12];
	add.f32 	%f225, %f223, %f224;
	ld.global.nc.f32 	%f226, [%rd113+16];
	ld.global.nc.f32 	%f227, [%rd115+16];
	add.f32 	%f228, %f226, %f227;
	mul.f32 	%f229, %f228, 0f3F000000;
	fma.rn.f32 	%f230, %f225, 0f3F000000, %f229;
	add.f32 	%f231, %f230, %f3;
	add.f32 	%f232, %f231, %f2;
	add.f32 	%f692, %f232, %f1;
	bra.uni 	$L__BB0_13;
$L__BB0_12:
	ld.param.u64 	%rd280, [acosc_batch_f32_param_1];
	ld.param.u64 	%rd253, [acosc_batch_f32_param_0];
	cvta.to.global.u64 	%rd126, %rd253;
	mul.wide.u32 	%rd127, %r1, 4;
	add.s64 	%rd128, %rd126, %rd127;
	ld.global.nc.f32 	%f262, [%rd128+16];
	cvta.to.global.u64 	%rd129, %rd280;
	add.s64 	%rd130, %rd129, %rd127;
	ld.global.nc.f32 	%f263, [%rd130+16];
	add.f32 	%f264, %f262, %f263;
	fma.rn.f32 	%f265, %f264, 0f3F000000, %f4;
	add.f32 	%f266, %f265, %f3;
	add.f32 	%f267, %f266, %f2;
	add.f32 	%f692, %f267, %f1;
$L__BB0_13:
	ld.param.u64 	%rd281, [acosc_batch_f32_param_1];
	ld.param.u64 	%rd254, [acosc_batch_f32_param_0];
	mul.f32 	%f268, %f36, 0fBCF0F0F1;
	fma.rn.f32 	%f42, %f692, 0f3E4CCCCD, %f268;
	not.b32 	%r47, %r1;
	add.s32 	%r5, %r47, %r72;
	setp.gt.s32 	%p8, %r5, 37;
	add.f32 	%f269, %f2, 0f00000000;
	add.f32 	%f270, %f269, %f3;
	add.f32 	%f271, %f270, %f4;
	add.f32 	%f272, %f271, %f5;
	add.f32 	%f273, %f272, %f7;
	selp.f32 	%f693, %f273, 0f00000000, %p8;
	add.f32 	%f274, %f273, %f8;
	add.f32 	%f275, %f274, %f9;
	add.f32 	%f276, %f275, %f10;
	add.f32 	%f277, %f276, %f11;
	add.f32 	%f278, %f277, %f12;
	add.f32 	%f279, %f278, %f13;
	add.f32 	%f280, %f279, %f14;
	add.f32 	%f281, %f280, %f15;
	add.f32 	%f282, %f281, %f16;
	add.f32 	%f283, %f282, %f17;
	add.f32 	%f284, %f283, %f18;
	add.f32 	%f285, %f284, %f19;
	add.f32 	%f286, %f285, %f20;
	add.f32 	%f287, %f286, %f21;
	add.f32 	%f288, %f287, %f22;
	add.f32 	%f289, %f288, %f23;
	add.f32 	%f290, %f289, %f24;
	add.f32 	%f291, %f290, %f25;
	add.f32 	%f292, %f291, %f26;
	add.f32 	%f293, %f292, %f27;
	add.f32 	%f294, %f293, %f28;
	add.f32 	%f295, %f294, %f29;
	add.f32 	%f296, %f295, %f30;
	add.f32 	%f297, %f296, %f31;
	add.f32 	%f298, %f297, %f32;
	add.f32 	%f299, %f298, %f33;
	add.f32 	%f300, %f299, %f34;
	add.f32 	%f301, %f300, %f35;
	add.s32 	%r48, %r72, -34;
	cvta.to.global.u64 	%rd131, %rd254;
	mul.wide.u32 	%rd132, %r48, 4;
	add.s64 	%rd133, %rd131, %rd132;
	ld.global.nc.f32 	%f302, [%rd133];
	cvta.to.global.u64 	%rd134, %rd281;
	add.s64 	%rd135, %rd134, %rd132;
	ld.global.nc.f32 	%f303, [%rd135];
	add.f32 	%f304, %f302, %f303;
	mul.f32 	%f44, %f304, 0f3F000000;
	add.f32 	%f45, %f301, %f44;
	@%p8 bra 	$L__BB0_21;
	setp.eq.s32 	%p9, %r5, 36;
	@%p9 bra 	$L__BB0_19;
	setp.eq.s32 	%p10, %r5, 35;
	@%p10 bra 	$L__BB0_18;
	setp.ne.s32 	%p11, %r5, 34;
	@%p11 bra 	$L__BB0_20;
	ld.param.u64 	%rd284, [acosc_batch_f32_param_1];
	ld.param.u64 	%rd257, [acosc_batch_f32_param_0];
	cvta.to.global.u64 	%rd146, %rd257;
	mul.wide.u32 	%rd147, %r1, 4;
	add.s64 	%rd148, %rd146, %rd147;
	ld.global.nc.f32 	%f328, [%rd148+4];
	cvta.to.global.u64 	%rd149, %rd284;
	add.s64 	%rd150, %rd149, %rd147;
	ld.global.nc.f32 	%f329, [%rd150+4];
	add.f32 	%f330, %f328, %f329;
	ld.global.nc.f32 	%f331, [%rd148+8];
	ld.global.nc.f32 	%f332, [%rd150+8];
	add.f32 	%f333, %f331, %f332;
	mul.f32 	%f334, %f333, 0f3F000000;
	fma.rn.f32 	%f335, %f330, 0f3F000000, %f334;
	ld.global.nc.f32 	%f336, [%rd148+12];
	ld.global.nc.f32 	%f337, [%rd150+12];
	add.f32 	%f338, %f336, %f337;
	fma.rn.f32 	%f339, %f338, 0f3F000000, %f335;
	ld.global.nc.f32 	%f340, [%rd148+16];
	ld.global.nc.f32 	%f341, [%rd150+16];
	add.f32 	%f342, %f340, %f341;
	fma.rn.f32 	%f343, %f342, 0f3F000000, %f339;
	add.f32 	%f693, %f343, %f2;
	bra.uni 	$L__BB0_21;
$L__BB0_18:
	ld.param.u64 	%rd283, [acosc_batch_f32_param_1];
	ld.param.u64 	%rd256, [acosc_batch_f32_param_0];
	cvta.to.global.u64 	%rd141, %rd256;
	mul.wide.u32 	%rd142, %r1, 4;
	add.s64 	%rd143, %rd141, %rd142;
	ld.global.nc.f32 	%f315, [%rd143+8];
	cvta.to.global.u64 	%rd144, %rd283;
	add.s64 	%rd145, %rd144, %rd142;
	ld.global.nc.f32 	%f316, [%rd145+8];
	add.f32 	%f317, %f315, %f316;
	ld.global.nc.f32 	%f318, [%rd143+12];
	ld.global.nc.f32 	%f319, [%rd145+12];
	add.f32 	%f320, %f318, %f319;
	mul.f32 	%f321, %f320, 0f3F000000;
	fma.rn.f32 	%f322, %f317, 0f3F000000, %f321;
	ld.global.nc.f32 	%f323, [%rd143+16];
	ld.global.nc.f32 	%f324, [%rd145+16];
	add.f32 	%f325, %f323, %f324;
	fma.rn.f32 	%f326, %f325, 0f3F000000, %f322;
	add.f32 	%f327, %f326, %f3;
	add.f32 	%f693, %f327, %f2;
	bra.uni 	$L__BB0_21;
$L__BB0_19:
	ld.param.u64 	%rd282, [acosc_batch_f32_param_1];
	ld.param.u64 	%rd255, [acosc_batch_f32_param_0];
	cvta.to.global.u64 	%rd136, %rd255;
	mul.wide.u32 	%rd137, %r1, 4;
	add.s64 	%rd138, %rd136, %rd137;
	ld.global.nc.f32 	%f305, [%rd138+12];
	cvta.to.global.u64 	%rd139, %rd282;
	add.s64 	%rd140, %rd139, %rd137;
	ld.global.nc.f32 	%f306, [%rd140+12];
	add.f32 	%f307, %f305, %f306;
	ld.global.nc.f32 	%f308, [%rd138+16];
	ld.global.nc.f32 	%f309, [%rd140+16];
	add.f32 	%f310, %f308, %f309;
	mul.f32 	%f311, %f310, 0f3F000000;
	fma.rn.f32 	%f312, %f307, 0f3F000000, %f311;
	add.f32 	%f313, %f312, %f4;
	add.f32 	%f314, %f313, %f3;
	add.f32 	%f693, %f314, %f2;
	bra.uni 	$L__BB0_21;
$L__BB0_20:
	ld.param.u64 	%rd285, [acosc_batch_f32_param_1];
	ld.param.u64 	%rd258, [acosc_batch_f32_param_0];
	cvta.to.global.u64 	%rd151, %rd258;
	mul.wide.u32 	%rd152, %r1, 4;
	add.s64 	%rd153, %rd151, %rd152;
	ld.global.nc.f32 	%f344, [%rd153+16];
	cvta.to.global.u64 	%rd154, %rd285;
	add.s64 	%rd155, %rd154, %rd152;
	ld.global.nc.f32 	%f345, [%rd155+16];
	add.f32 	%f346, %f344, %f345;
	fma.rn.f32 	%f347, %f346, 0f3F000000, %f5;
	add.f32 	%f348, %f347, %f4;
	add.f32 	%f349, %f348, %f3;
	add.f32 	%f693, %f349, %f2;
$L__BB0_21:
	ld.param.u64 	%rd286, [acosc_batch_f32_param_1];
	ld.param.u64 	%rd259, [acosc_batch_f32_param_0];
	mul.f32 	%f350, %f45, 0fBCF0F0F1;
	fma.rn.f32 	%f51, %f693, 0f3E4CCCCD, %f350;
	sub.s32 	%r49, %r72, %r1;
	add.s32 	%r50, %r49, -2;
	setp.gt.s32 	%p12, %r50, 37;
	add.f32 	%f351, %f3, 0f00000000;
	add.f32 	%f352, %f351, %f4;
	add.f32 	%f353, %f352, %f5;
	add.f32 	%f354, %f353, %f7;
	add.f32 	%f355, %f354, %f8;
	selp.f32 	%f694, %f355, 0f00000000, %p12;
	add.f32 	%f356, %f355, %f9;
	add.f32 	%f357, %f356, %f10;
	add.f32 	%f358, %f357, %f11;
	add.f32 	%f359, %f358, %f12;
	add.f32 	%f360, %f359, %f13;
	add.f32 	%f361, %f360, %f14;
	add.f32 	%f362, %f361, %f15;
	add.f32 	%f363, %f362, %f16;
	add.f32 	%f364, %f363, %f17;
	add.f32 	%f365, %f364, %f18;
	add.f32 	%f366, %f365, %f19;
	add.f32 	%f367, %f366, %f20;
	add.f32 	%f368, %f367, %f21;
	add.f32 	%f369, %f368, %f22;
	add.f32 	%f370, %f369, %f23;
	add.f32 	%f371, %f370, %f24;
	add.f32 	%f372, %f371, %f25;
	add.f32 	%f373, %f372, %f26;
	add.f32 	%f374, %f373, %f27;
	add.f32 	%f375, %f374, %f28;
	add.f32 	%f376, %f375, %f29;
	add.f32 	%f377, %f376, %f30;
	add.f32 	%f378, %f377, %f31;
	add.f32 	%f379, %f378, %f32;
	add.f32 	%f380, %f379, %f33;
	add.f32 	%f381, %f380, %f34;
	add.f32 	%f382, %f381, %f35;
	add.f32 	%f383, %f382, %f44;
	add.s32 	%r51, %r72, -35;
	cvta.to.global.u64 	%rd156, %rd259;
	mul.wide.u32 	%rd157, %r51, 4;
	add.s64 	%rd158, %rd156, %rd157;
	ld.global.nc.f32 	%f384, [%rd158];
	cvta.to.global.u64 	%rd159, %rd286;
	add.s64 	%rd160, %rd159, %rd157;
	ld.global.nc.f32 	%f385, [%rd160];
	add.f32 	%f386, %f384, %f385;
	mul.f32 	%f53, %f386, 0f3F000000;
	add.f32 	%f54, %f383, %f53;
	@%p12 bra 	$L__BB0_29;
	setp.eq.s32 	%p13, %r50, 36;
	@%p13 bra 	$L__BB0_27;
	setp.eq.s32 	%p14, %r50, 35;
	@%p14 bra 	$L__BB0_26;
	setp.ne.s32 	%p15, %r50, 34;
	@%p15 bra 	$L__BB0_28;
	ld.param.u64 	%rd289, [acosc_batch_f32_param_1];
	ld.param.u64 	%rd262, [acosc_batch_f32_param_0];
	cvta.to.global.u64 	%rd171, %rd262;
	mul.wide.u32 	%rd172, %r1, 4;
	add.s64 	%rd173, %rd171, %rd172;
	ld.global.nc.f32 	%f410, [%rd173+4];
	cvta.to.global.u64 	%rd174, %rd289;
	add.s64 	%rd175, %rd174, %rd172;
	ld.global.nc.f32 	%f411, [%rd175+4];
	add.f32 	%f412, %f410, %f411;
	ld.global.nc.f32 	%f413, [%rd173+8];
	ld.global.nc.f32 	%f414, [%rd175+8];
	add.f32 	%f415, %f413, %f414;
	mul.f32 	%f416, %f415, 0f3F000000;
	fma.rn.f32 	%f417, %f412, 0f3F000000, %f416;
	ld.global.nc.f32 	%f418, [%rd173+12];
	ld.global.nc.f32 	%f419, [%rd175+12];
	add.f32 	%f420, %f418, %f419;
	fma.rn.f32 	%f421, %f420, 0f3F000000, %f417;
	ld.global.nc.f32 	%f422, [%rd173+16];
	ld.global.nc.f32 	%f423, [%rd175+16];
	add.f32 	%f424, %f422, %f423;
	fma.rn.f32 	%f425, %f424, 0f3F000000, %f421;
	add.f32 	%f694, %f425, %f3;
	bra.uni 	$L__BB0_29;
$L__BB0_26:
	ld.param.u64 	%rd288, [acosc_batch_f32_param_1];
	ld.param.u64 	%rd261, [acosc_batch_f32_param_0];
	cvta.to.global.u64 	%rd166, %rd261;
	mul.wide.u32 	%rd167, %r1, 4;
	add.s64 	%rd168, %rd166, %rd167;
	ld.global.nc.f32 	%f397, [%rd168+8];
	cvta.to.global.u64 	%rd169, %rd288;
	add.s64 	%rd170, %rd169, %rd167;
	ld.global.nc.f32 	%f398, [%rd170+8];
	add.f32 	%f399, %f397, %f398;
	ld.global.nc.f32 	%f400, [%rd168+12];
	ld.global.nc.f32 	%f401, [%rd170+12];
	add.f32 	%f402, %f400, %f401;
	mul.f32 	%f403, %f402, 0f3F000000;
	fma.rn.f32 	%f404, %f399, 0f3F000000, %f403;
	ld.global.nc.f32 	%f405, [%rd168+16];
	ld.global.nc.f32 	%f406, [%rd170+16];
	add.f32 	%f407, %f405, %f406;
	fma.rn.f32 	%f408, %f407, 0f3F000000, %f404;
	add.f32 	%f409, %f408, %f4;
	add.f32 	%f694, %f409, %f3;
	bra.uni 	$L__BB0_29;
$L__BB0_27:
	ld.param.u64 	%rd287, [acosc_batch_f32_param_1];
	ld.param.u64 	%rd260, [acosc_batch_f32_param_0];
	cvta.to.global.u64 	%rd161, %rd260;
	mul.wide.u32 	%rd162, %r1, 4;
	add.s64 	%rd163, %rd161, %rd162;
	ld.global.nc.f32 	%f387, [%rd163+12];
	cvta.to.global.u64 	%rd164, %rd287;
	add.s64 	%rd165, %rd164, %rd162;
	ld.global.nc.f32 	%f388, [%rd165+12];
	add.f32 	%f389, %f387, %f388;
	ld.global.nc.f32 	%f390, [%rd163+16];
	ld.global.nc.f32 	%f391, [%rd165+16];
	add.f32 	%f392, %f390, %f391;
	mul.f32 	%f393, %f392, 0f3F000000;
	fma.rn.f32 	%f394, %f389, 0f3F000000, %f393;
	add.f32 	%f395, %f394, %f5;
	add.f32 	%f396, %f395, %f4;
	add.f32 	%f694, %f396, %f3;
	bra.uni 	$L__BB0_29;
$L__BB0_28:
	ld.param.u64 	%rd290, [acosc_batch_f32_param_1];
	ld.param.u64 	%rd263, [acosc_batch_f32_param_0];
	cvta.to.global.u64 	%rd176, %rd263;
	mul.wide.u32 	%rd177, %r1, 4;
	add.s64 	%rd178, %rd176, %rd177;
	ld.global.nc.f32 	%f426, [%rd178+16];
	cvta.to.global.u64 	%rd179, %rd290;
	add.s64 	%rd180, %rd179, %rd177;
	ld.global.nc.f32 	%f427, [%rd180+16];
	add.f32 	%f428, %f426, %f427;
	fma.rn.f32 	%f429, %f428, 0f3F000000, %f7;
	add.f32 	%f430, %f429, %f5;
	add.f32 	%f431, %f430, %f4;
	add.f32 	%f694, %f431, %f3;
$L__BB0_29:
	ld.param.u64 	%rd291, [acosc_batch_f32_param_1];
	ld.param.u64 	%rd264, [acosc_batch_f32_param_0];
	mul.f32 	%f432, %f54, 0fBCF0F0F1;
	fma.rn.f32 	%f60, %f694, 0f3E4CCCCD, %f432;
	sub.s32 	%r54, %r72, %r1;
	add.s32 	%r55, %r54, -3;
	setp.gt.s32 	%p16, %r55, 37;
	add.f32 	%f433, %f4, 0f00000000;
	add.f32 	%f434, %f433, %f5;
	add.f32 	%f435, %f434, %f7;
	add.f32 	%f436, %f435, %f8;
	add.f32 	%f437, %f436, %f9;
	selp.f32 	%f695, %f437, 0f00000000, %p16;
	add.f32 	%f438, %f437, %f10;
	add.f32 	%f439, %f438, %f11;
	add.f32 	%f440, %f439, %f12;
	add.f32 	%f441, %f440, %f13;
	add.f32 	%f442, %f441, %f14;
	add.f32 	%f443, %f442, %f15;
	add.f32 	%f444, %f443, %f16;
	add.f32 	%f445, %f444, %f17;
	add.f32 	%f446, %f445, %f18;
	add.f32 	%f447, %f446, %f19;
	add.f32 	%f448, %f447, %f20;
	add.f32 	%f449, %f448, %f21;
	add.f32 	%f450, %f449, %f22;
	add.f32 	%f451, %f450, %f23;
	add.f32 	%f452, %f451, %f24;
	add.f32 	%f453, %f452, %f25;
	add.f32 	%f454, %f453, %f26;
	add.f32 	%f455, %f454, %f27;
	add.f32 	%f456, %f455, %f28;
	add.f32 	%f457, %f456, %f29;
	add.f32 	%f458, %f457, %f30;
	add.f32 	%f459, %f458, %f31;
	add.f32 	%f460, %f459, %f32;
	add.f32 	%f461, %f460, %f33;
	add.f32 	%f462, %f461, %f34;
	add.f32 	%f463, %f462, %f35;
	add.f32 	%f464, %f463, %f44;
	add.f32 	%f465, %f464, %f53;
	add.s32 	%r56, %r72, -36;
	cvta.to.global.u64 	%rd181, %rd264;
	mul.wide.u32 	%rd182, %r56, 4;
	add.s64 	%rd183, %rd181, %rd182;
	ld.global.nc.f32 	%f466, [%rd183];
	cvta.to.global.u64 	%rd184, %rd291;
	add.s64 	%rd185, %rd184, %rd182;
	ld.global.nc.f32 	%f467, [%rd185];
	add.f32 	%f468, %f466, %f467;
	mul.f32 	%f62, %f468, 0f3F000000;
	add.f32 	%f63, %f465, %f62;
	@%p16 bra 	$L__BB0_37;
	setp.eq.s32 	%p17, %r55, 36;
	@%p17 bra 	$L__BB0_35;
	setp.eq.s32 	%p18, %r55, 35;
	@%p18 bra 	$L__BB0_34;
	setp.ne.s32 	%p19, %r55, 34;
	@%p19 bra 	$L__BB0_36;
	ld.param.u64 	%rd294, [acosc_batch_f32_param_1];
	ld.param.u64 	%rd267, [acosc_batch_f32_param_0];
	cvta.to.global.u64 	%rd196, %rd267;
	mul.wide.u32 	%rd197, %r1, 4;
	add.s64 	%rd198, %rd196, %rd197;
	ld.global.nc.f32 	%f492, [%rd198+4];
	cvta.to.global.u64 	%rd199, %rd294;
	add.s64 	%rd200, %rd199, %rd197;
	ld.global.nc.f32 	%f493, [%rd200+4];
	add.f32 	%f494, %f492, %f493;
	ld.global.nc.f32 	%f495, [%rd198+8];
	ld.global.nc.f32 	%f496, [%rd200+8];
	add.f32 	%f497, %f495, %f496;
	mul.f32 	%f498, %f497, 0f3F000000;
	fma.rn.f32 	%f499, %f494, 0f3F000000, %f498;
	ld.global.nc.f32 	%f500, [%rd198+12];
	ld.global.nc.f32 	%f501, [%rd200+12];
	add.f32 	%f502, %f500, %f501;
	fma.rn.f32 	%f503, %f502, 0f3F000000, %f499;
	ld.global.nc.f32 	%f504, [%rd198+16];
	ld.global.nc.f32 	%f505, [%rd200+16];
	add.f32 	%f506, %f504, %f505;
	fma.rn.f32 	%f507, %f506, 0f3F000000, %f503;
	add.f32 	%f695, %f507, %f4;
	bra.uni 	$L__BB0_37;
$L__BB0_34:
	ld.param.u64 	%rd293, [acosc_batch_f32_param_1];
	ld.param.u64 	%rd266, [acosc_batch_f32_param_0];
	cvta.to.global.u64 	%rd191, %rd266;
	mul.wide.u32 	%rd192, %r1, 4;
	add.s64 	%rd193, %rd191, %rd192;
	ld.global.nc.f32 	%f479, [%rd193+8];
	cvta.to.global.u64 	%rd194, %rd293;
	add.s64 	%rd195, %rd194, %rd192;
	ld.global.nc.f32 	%f480, [%rd195+8];
	add.f32 	%f481, %f479, %f480;
	ld.global.nc.f32 	%f482, [%rd193+12];
	ld.global.nc.f32 	%f483, [%rd195+12];
	add.f32 	%f484, %f482, %f483;
	mul.f32 	%f485, %f484, 0f3F000000;
	fma.rn.f32 	%f486, %f481, 0f3F000000, %f485;
	ld.global.nc.f32 	%f487, [%rd193+16];
	ld.global.nc.f32 	%f488, [%rd195+16];
	add.f32 	%f489, %f487, %f488;
	fma.rn.f32 	%f490, %f489, 0f3F000000, %f486;
	add.f32 	%f491, %f490, %f5;
	add.f32 	%f695, %f491, %f4;
	bra.uni 	$L__BB0_37;
$L__BB0_35:
	ld.param.u64 	%rd292, [acosc_batch_f32_param_1];
	ld.param.u64 	%rd265, [acosc_batch_f32_param_0];
	cvta.to.global.u64 	%rd186, %rd265;
	mul.wide.u32 	%rd187, %r1, 4;
	add.s64 	%rd188, %rd186, %rd187;
	ld.global.nc.f32 	%f469, [%rd188+12];
	cvta.to.global.u64 	%rd189, %rd292;
	add.s64 	%rd190, %rd189, %rd187;
	ld.global.nc.f32 	%f470, [%rd190+12];
	add.f32 	%f471, %f469, %f470;
	ld.global.nc.f32 	%f472, [%rd188+16];
	ld.global.nc.f32 	%f473, [%rd190+16];
	add.f32 	%f474, %f472, %f473;
	mul.f32 	%f475, %f474, 0f3F000000;
	fma.rn.f32 	%f476, %f471, 0f3F000000, %f475;
	add.f32 	%f477, %f476, %f7;
	add.f32 	%f478, %f477, %f5;
	add.f32 	%f695, %f478, %f4;
	bra.uni 	$L__BB0_37;
$L__BB0_36:
	ld.param.u64 	%rd295, [acosc_batch_f32_param_1];
	ld.param.u64 	%rd268, [acosc_batch_f32_param_0];
	cvta.to.global.u64 	%rd201, %rd268;
	mul.wide.u32 	%rd202, %r1, 4;
	add.s64 	%rd203, %rd201, %rd202;
	ld.global.nc.f32 	%f508, [%rd203+16];
	cvta.to.global.u64 	%rd204, %rd295;
	add.s64 	%rd205, %rd204, %rd202;
	ld.global.nc.f32 	%f509, [%rd205+16];
	add.f32 	%f510, %f508, %f509;
	fma.rn.f32 	%f511, %f510, 0f3F000000, %f8;
	add.f32 	%f512, %f511, %f7;
	add.f32 	%f513, %f512, %f5;
	add.f32 	%f695, %f513, %f4;
$L__BB0_37:
	ld.param.u64 	%rd296, [acosc_batch_f32_param_1];
	ld.param.u64 	%rd269, [acosc_batch_f32_param_0];
	mul.f32 	%f514, %f63, 0fBCF0F0F1;
	fma.rn.f32 	%f69, %f695, 0f3E4CCCCD, %f514;
	sub.s32 	%r59, %r72, %r1;
	add.s32 	%r60, %r59, -4;
	setp.gt.s32 	%p20, %r60, 37;
	add.f32 	%f515, %f5, 0f00000000;
	add.f32 	%f516, %f515, %f7;
	add.f32 	%f517, %f516, %f8;
	add.f32 	%f518, %f517, %f9;
	add.f32 	%f519, %f518, %f10;
	selp.f32 	%f696, %f519, 0f00000000, %p20;
	add.f32 	%f520, %f519, %f11;
	add.f32 	%f521, %f520, %f12;
	add.f32 	%f522, %f521, %f13;
	add.f32 	%f523, %f522, %f14;
	add.f32 	%f524, %f523, %f15;
	add.f32 	%f525, %f524, %f16;
	add.f32 	%f526, %f525, %f17;
	add.f32 	%f527, %f526, %f18;
	add.f32 	%f528, %f527, %f19;
	add.f32 	%f529, %f528, %f20;
	add.f32 	%f530, %f529, %f21;
	add.f32 	%f531, %f530, %f22;
	add.f32 	%f532, %f531, %f23;
	add.f32 	%f533, %f532, %f24;
	add.f32 	%f534, %f533, %f25;
	add.f32 	%f535, %f534, %f26;
	add.f32 	%f536, %f535, %f27;
	add.f32 	%f537, %f536, %f28;
	add.f32 	%f538, %f537, %f29;
	add.f32 	%f539, %f538, %f30;
	add.f32 	%f540, %f539, %f31;
	add.f32 	%f541, %f540, %f32;
	add.f32 	%f542, %f541, %f33;
	add.f32 	%f543, %f542, %f34;
	add.f32 	%f544, %f543, %f35;
	add.f32 	%f545, %f544, %f44;
	add.f32 	%f546, %f545, %f53;
	add.f32 	%f547, %f546, %f62;
	add.s32 	%r61, %r72, -37;
	cvta.to.global.u64 	%rd206, %rd269;
	mul.wide.u32 	%rd207, %r61, 4;
	add.s64 	%rd208, %rd206, %rd207;
	ld.global.nc.f32 	%f548, [%rd208];
	cvta.to.global.u64 	%rd209, %rd296;
	add.s64 	%rd210, %rd209, %rd207;
	ld.global.nc.f32 	%f549, [%rd210];
	add.f32 	%f550, %f548, %f549;
	mul.f32 	%f71, %f550, 0f3F000000;
	add.f32 	%f72, %f547, %f71;
	@%p20 bra 	$L__BB0_45;
	setp.eq.s32 	%p21, %r60, 36;
	@%p21 bra 	$L__BB0_43;
	setp.eq.s32 	%p22, %r60, 35;
	@%p22 bra 	$L__BB0_42;
	setp.ne.s32 	%p23, %r60, 34;
	@%p23 bra 	$L__BB0_44;
	ld.param.u64 	%rd299, [acosc_batch_f32_param_1];
	ld.param.u64 	%rd272, [acosc_batch_f32_param_0];
	cvta.to.global.u64 	%rd221, %rd272;
	mul.wide.u32 	%rd222, %r1, 4;
	add.s64 	%rd223, %rd221, %rd222;
	ld.global.nc.f32 	%f574, [%rd223+4];
	cvta.to.global.u64 	%rd224, %rd299;
	add.s64 	%rd225, %rd224, %rd222;
	ld.global.nc.f32 	%f575, [%rd225+4];
	add.f32 	%f576, %f574, %f575;
	ld.global.nc.f32 	%f577, [%rd223+8];
	ld.global.nc.f32 	%f578, [%rd225+8];
	add.f32 	%f579, %f577, %f578;
	mul.f32 	%f580, %f579, 0f3F000000;
	fma.rn.f32 	%f581, %f576, 0f3F000000, %f580;
	ld.global.nc.f32 	%f582, [%rd223+12];
	ld.global.nc.f32 	%f583, [%rd225+12];
	add.f32 	%f584, %f582, %f583;
	fma.rn.f32 	%f585, %f584, 0f3F000000, %f581;
	ld.global.nc.f32 	%f586, [%rd223+16];
	ld.global.nc.f32 	%f587, [%rd225+16];
	add.f32 	%f588, %f586, %f587;
	fma.rn.f32 	%f589, %f588, 0f3F000000, %f585;
	add.f32 	%f696, %f589, %f5;
	bra.uni 	$L__BB0_45;
$L__BB0_42:
	ld.param.u64 	%rd298, [acosc_batch_f32_param_1];
	ld.param.u64 	%rd271, [acosc_batch_f32_param_0];
	cvta.to.global.u64 	%rd216, %rd271;
	mul.wide.u32 	%rd217, %r1, 4;
	add.s64 	%rd218, %rd216, %rd217;
	ld.global.nc.f32 	%f561, [%rd218+8];
	cvta.to.global.u64 	%rd219, %rd298;
	add.s64 	%rd220, %rd219, %rd217;
	ld.global.nc.f32 	%f562, [%rd220+8];
	add.f32 	%f563, %f561, %f562;
	ld.global.nc.f32 	%f564, [%rd218+12];
	ld.global.nc.f32 	%f565, [%rd220+12];
	add.f32 	%f566, %f564, %f565;
	mul.f32 	%f567, %f566, 0f3F000000;
	fma.rn.f32 	%f568, %f563, 0f3F000000, %f567;
	ld.global.nc.f32 	%f569, [%rd218+16];
	ld.global.nc.f32 	%f570, [%rd220+16];
	add.f32 	%f571, %f569, %f570;
	fma.rn.f32 	%f572, %f571, 0f3F000000, %f568;
	add.f32 	%f573, %f572, %f7;
	add.f32 	%f696, %f573, %f5;
	bra.uni 	$L__BB0_45;
$L__BB0_43:
	ld.param.u64 	%rd297, [acosc_batch_f32_param_1];
	ld.param.u64 	%rd270, [acosc_batch_f32_param_0];
	cvta.to.global.u64 	%rd211, %rd270;
	mul.wide.u32 	%rd212, %r1, 4;
	add.s64 	%rd213, %rd211, %rd212;
	ld.global.nc.f32 	%f551, [%rd213+12];
	cvta.to.global.u64 	%rd214, %rd297;
	add.s64 	%rd215, %rd214, %rd212;
	ld.global.nc.f32 	%f552, [%rd215+12];
	add.f32 	%f553, %f551, %f552;
	ld.global.nc.f32 	%f554, [%rd213+16];
	ld.global.nc.f32 	%f555, [%rd215+16];
	add.f32 	%f556, %f554, %f555;
	mul.f32 	%f557, %f556, 0f3F000000;
	fma.rn.f32 	%f558, %f553, 0f3F000000, %f557;
	add.f32 	%f559, %f558, %f8;
	add.f32 	%f560, %f559, %f7;
	add.f32 	%f696, %f560, %f5;
	bra.uni 	$L__BB0_45;
$L__BB0_44:
	ld.param.u64 	%rd300, [acosc_batch_f32_param_1];
	ld.param.u64 	%rd273, [acosc_batch_f32_param_0];
	cvta.to.global.u64 	%rd226, %rd273;
	mul.wide.u32 	%rd227, %r1, 4;
	add.s64 	%rd228, %rd226, %rd227;
	ld.global.nc.f32 	%f590, [%rd228+16];
	cvta.to.global.u64 	%rd229, %rd300;
	add.s64 	%rd230, %rd229, %rd227;
	ld.global.nc.f32 	%f591, [%rd230+16];
	add.f32 	%f592, %f590, %f591;
	fma.rn.f32 	%f593, %f592, 0f3F000000, %f9;
	add.f32 	%f594, %f593, %f8;
	add.f32 	%f595, %f594, %f7;
	add.f32 	%f696, %f595, %f5;
$L__BB0_45:
	mul.f32 	%f597, %f72, 0fBCF0F0F1;
	fma.rn.f32 	%f78, %f696, 0f3E4CCCCD, %f597;
	add.s32 	%r64, %r1, 38;
	setp.eq.s32 	%p24, %r72, %r64;
	mov.f32 	%f698, 0f00000000;
	@%p24 bra 	$L__BB0_55;
	ld.param.u64 	%rd301, [acosc_batch_f32_param_1];
	ld.param.u64 	%rd274, [acosc_batch_f32_param_0];
	sub.s32 	%r65, %r72, %r1;
	add.s32 	%r6, %r65, -5;
	setp.gt.s32 	%p25, %r6, 37;
	add.f32 	%f598, %f7, 0f00000000;
	add.f32 	%f599, %f598, %f8;
	add.f32 	%f600, %f599, %f9;
	add.f32 	%f601, %f600, %f10;
	add.f32 	%f602, %f601, %f11;
	selp.f32 	%f697, %f602, 0f00000000, %p25;
	add.f32 	%f603, %f602, %f12;
	add.f32 	%f604, %f603, %f13;
	add.f32 	%f605, %f604, %f14;
	add.f32 	%f606, %f605, %f15;
	add.f32 	%f607, %f606, %f16;
	add.f32 	%f608, %f607, %f17;
	add.f32 	%f609, %f608, %f18;
	add.f32 	%f610, %f609, %f19;
	add.f32 	%f611, %f610, %f20;
	add.f32 	%f612, %f611, %f21;
	add.f32 	%f613, %f612, %f22;
	add.f32 	%f614, %f613, %f23;
	add.f32 	%f615, %f614, %f24;
	add.f32 	%f616, %f615, %f25;
	add.f32 	%f617, %f616, %f26;
	add.f32 	%f618, %f617, %f27;
	add.f32 	%f619, %f618, %f28;
	add.f32 	%f620, %f619, %f29;
	add.f32 	%f621, %f620, %f30;
	add.f32 	%f622, %f621, %f31;
	add.f32 	%f623, %f622, %f32;
	add.f32 	%f624, %f623, %f33;
	add.f32 	%f625, %f624, %f34;
	add.f32 	%f626, %f625, %f35;
	add.f32 	%f627, %f626, %f44;
	add.f32 	%f628, %f627, %f53;
	add.f32 	%f629, %f628, %f62;
	add.f32 	%f630, %f629, %f71;
	add.s32 	%r66, %r72, -38;
	cvta.to.global.u64 	%rd231, %rd274;
	mul.wide.u32 	%rd232, %r66, 4;
	add.s64 	%rd233, %rd231, %rd232;
	ld.global.nc.f32 	%f631, [%rd233];
	cvta.to.global.u64 	%rd234, %rd301;
	add.s64 	%rd235, %rd234, %rd232;
	ld.global.nc.f32 	%f632, [%rd235];
	add.f32 	%f633, %f631, %f632;
	fma.rn.f32 	%f80, %f633, 0f3F000000, %f630;
	@%p25 bra 	$L__BB0_54;
	ld.param.u64 	%rd302, [acosc_batch_f32_param_1];
	ld.param.u64 	%rd275, [acosc_batch_f32_param_0];
	cvta.to.global.u64 	%rd236, %rd302;
	mul.wide.u32 	%rd237, %r1, 4;
	add.s64 	%rd1, %rd236, %rd237;
	cvta.to.global.u64 	%rd238, %rd275;
	add.s64 	%rd2, %rd238, %rd237;
	setp.eq.s32 	%p26, %r6, 36;
	@%p26 bra 	$L__BB0_52;
	setp.eq.s32 	%p27, %r6, 35;
	@%p27 bra 	$L__BB0_51;
	setp.ne.s32 	%p28, %r6, 34;
	@%p28 bra 	$L__BB0_53;
	ld.global.nc.f32 	%f657, [%rd2+4];
	ld.global.nc.f32 	%f658, [%rd1+4];
	add.f32 	%f659, %f657, %f658;
	ld.global.nc.f32 	%f660, [%rd2+8];
	ld.global.nc.f32 	%f661, [%rd1+8];
	add.f32 	%f662, %f660, %f661;
	mul.f32 	%f663, %f662, 0f3F000000;
	fma.rn.f32 	%f664, %f659, 0f3F000000, %f663;
	ld.global.nc.f32 	%f665, [%rd2+12];
	ld.global.nc.f32 	%f666, [%rd1+12];
	add.f32 	%f667, %f665, %f666;
	fma.rn.f32 	%f668, %f667, 0f3F000000, %f664;
	ld.global.nc.f32 	%f669, [%rd2+16];
	ld.global.nc.f32 	%f670, [%rd1+16];
	add.f32 	%f671, %f669, %f670;
	fma.rn.f32 	%f672, %f671, 0f3F000000, %f668;
	add.f32 	%f697, %f672, %f7;
	bra.uni 	$L__BB0_54;
$L__BB0_51:
	ld.global.nc.f32 	%f644, [%rd2+8];
	ld.global.nc.f32 	%f645, [%rd1+8];
	add.f32 	%f646, %f644, %f645;
	ld.global.nc.f32 	%f647, [%rd2+12];
	ld.global.nc.f32 	%f648, [%rd1+12];
	add.f32 	%f649, %f647, %f648;
	mul.f32 	%f650, %f649, 0f3F000000;
	fma.rn.f32 	%f651, %f646, 0f3F000000, %f650;
	ld.global.nc.f32 	%f652, [%rd2+16];
	ld.global.nc.f32 	%f653, [%rd1+16];
	add.f32 	%f654, %f652, %f653;
	fma.rn.f32 	%f655, %f654, 0f3F000000, %f651;
	add.f32 	%f656, %f655, %f8;
	add.f32 	%f697, %f656, %f7;
	bra.uni 	$L__BB0_54;
$L__BB0_52:
	ld.global.nc.f32 	%f634, [%rd2+12];
	ld.global.nc.f32 	%f635, [%rd1+12];
	add.f32 	%f636, %f634, %f635;
	ld.global.nc.f32 	%f637, [%rd2+16];
	ld.global.nc.f32 	%f638, [%rd1+16];
	add.f32 	%f639, %f637, %f638;
	mul.f32 	%f640, %f639, 0f3F000000;
	fma.rn.f32 	%f641, %f636, 0f3F000000, %f640;
	add.f32 	%f642, %f641, %f9;
	add.f32 	%f643, %f642, %f8;
	add.f32 	%f697, %f643, %f7;
	bra.uni 	$L__BB0_54;
$L__BB0_53:
	ld.global.nc.f32 	%f673, [%rd2+16];
	ld.global.nc.f32 	%f674, [%rd1+16];
	add.f32 	%f675, %f673, %f674;
	fma.rn.f32 	%f676, %f675, 0f3F000000, %f10;
	add.f32 	%f677, %f676, %f9;
	add.f32 	%f678, %f677, %f8;
	add.f32 	%f697, %f678, %f7;
$L__BB0_54:
	mul.f32 	%f679, %f80, 0fBCF0F0F1;
	fma.rn.f32 	%f680, %f697, 0f3E4CCCCD, %f679;
	add.f32 	%f681, %f51, %f60;
	add.f32 	%f682, %f681, %f69;
	add.f32 	%f683, %f682, %f78;
	add.f32 	%f684, %f683, %f680;
	mul.f32 	%f685, %f684, 0f3E4CCCCD;
	sub.f32 	%f698, %f51, %f685;
$L__BB0_55:
	ld.param.u64 	%rd305, [acosc_batch_f32_param_5];
	ld.param.u64 	%rd303, [acosc_batch_f32_param_4];
	add.f32 	%f686, %f42, %f51;
	add.f32 	%f687, %f686, %f60;
	add.f32 	%f688, %f687, %f69;
	add.f32 	%f689, %f688, %f78;
	fma.rn.f32 	%f690, %f689, 0fBE4CCCCD, %f42;
	cvta.to.global.u64 	%rd239, %rd303;
	mul.wide.u32 	%rd240, %r72, 4;
	add.s64 	%rd241, %rd239, %rd240;
	st.global.f32 	[%rd241], %f690;
	sub.f32 	%f691, %f690, %f698;
	cvta.to.global.u64 	%rd242, %rd305;
	add.s64 	%rd243, %rd242, %rd240;
	st.global.f32 	[%rd243], %f691;
$L__BB0_56:
	ld.param.u32 	%r71, [acosc_batch_f32_param_2];
	mad.lo.s32 	%r72, %r11, %r69, %r72;
	setp.lt.s32 	%p29, %r72, %r71;
	@%p29 bra 	$L__BB0_3;
$L__BB0_57:
	ret;

}
	// .globl	acosc_many_series_one_param_f32
.visible .entry acosc_many_series_one_param_f32(
	.param .u64 .ptr .align 1 acosc_many_series_one_param_f32_param_0,
	.param .u64 .ptr .align 1 acosc_many_series_one_param_f32_param_1,
	.param .u64 .ptr .align 1 acosc_many_series_one_param_f32_param_2,
	.param .u32 acosc_many_series_one_param_f32_param_3,
	.param .u32 acosc_many_series_one_param_f32_param_4,
	.param .u64 .ptr .align 1 acosc_many_series_one_param_f32_param_5,
	.param .u64 .ptr .align 1 acosc_many_series_one_param_f32_param_6
)
{
	.local .align 8 .b8 	__local_depot1[184];
	.reg .b64 	%SP;
	.reg .b64 	%SPL;
	.reg .pred 	%p<22>;
	.reg .b32 	%r<94>;
	.reg .b32 	%f<520>;
	.reg .b64 	%rd<171>;

	mov.u64 	%SPL, __local_depot1;
	ld.param.u64 	%rd11, [acosc_many_series_one_param_f32_param_2];
	ld.param.u32 	%r26, [acosc_many_series_one_param_f32_param_3];
	ld.param.u32 	%r27, [acosc_many_series_one_param_f32_param_4];
	ld.param.u64 	%rd12, [acosc_many_series_one_param_f32_param_5];
	ld.param.u64 	%rd13, [acosc_many_series_one_param_f32_param_6];
	cvta.to.global.u64 	%rd1, %rd13;
	cvta.to.global.u64 	%rd2, %rd12;
	add.u64 	%rd3, %SPL, 0;
	add.u64 	%rd4, %SPL, 24;
	add.u64 	%rd5, %SPL, 160;
	mov.u32 	%r1, %ctaid.x;
	setp.ge.s32 	%p1, %r1, %r26;
	setp.lt.s32 	%p2, %r27, 1;
	or.pred  	%p3, %p1, %p2;
	@%p3 bra 	$L__BB1_11;
	cvta.to.global.u64 	%rd17, %rd11;
	mul.wide.u32 	%rd18, %r1, 4;
	add.s64 	%rd19, %rd17, %rd18;
	ld.global.nc.u32 	%r28, [%rd19];
	max.s32 	%r2, %r28, 0;
	mov.u32 	%r3, %tid.x;
	setp.ge.u32 	%p4, %r3, %r27;
	@%p4 bra 	$L__BB1_4;
	mov.u32 	%r4, %ntid.x;
	mov.u32 	%r85, %r3;
$L__BB1_3:
	mad.lo.s32 	%r29, %r85, %r26, %r1;
	mul.wide.s32 	%rd20, %r29, 4;
	add.s64 	%rd21, %rd2, %rd20;
	mov.b32 	%r30, 2147483647;
	st.global.u32 	[%rd21], %r30;
	add.s64 	%rd22, %rd1, %rd20;
	st.global.u32 	[%rd22], %r30;
	add.s32 	%r85, %r85, %r4;
	setp.lt.s32 	%p5, %r85, %r27;
	@%p5 bra 	$L__BB1_3;
$L__BB1_4:
	bar.sync 	0;
	setp.ne.s32 	%p6, %r3, 0;
	setp.le.u32 	%p7, %r27, %r2;
	or.pred  	%p8, %p6, %p7;
	sub.s32 	%r7, %r27, %r2;
	setp.lt.s32 	%p9, %r7, 39;
	or.pred  	%p10, %p8, %p9;
	@%p10 bra 	$L__BB1_11;
	ld.param.u64 	%rd168, [acosc_many_series_one_param_f32_param_1];
	ld.param.u64 	%rd166, [acosc_many_series_one_param_f32_param_0];
	mad.lo.s32 	%r32, %r2, %r26, %r1;
	cvta.to.global.u64 	%rd6, %rd166;
	mul.wide.u32 	%rd23, %r32, 4;
	add.s64 	%rd24, %rd6, %rd23;
	ld.global.nc.f32 	%f36, [%rd24];
	cvta.to.global.u64 	%rd7, %rd168;
	add.s64 	%rd25, %rd7, %rd23;
	ld.global.nc.f32 	%f37, [%rd25];
	add.f32 	%f38, %f36, %f37;
	mul.f32 	%f39, %f38, 0f3F000000;
	add.f32 	%f40, %f39, 0f00000000;
	sub.f32 	%f41, %f40, %f39;
	add.s32 	%r33, %r32, %r26;
	mul.wide.u32 	%rd26, %r33, 4;
	add.s64 	%rd27, %rd6, %rd26;
	ld.global.nc.f32 	%f42, [%rd27];
	add.s64 	%rd28, %rd7, %rd26;
	ld.global.nc.f32 	%f43, [%rd28];
	add.f32 	%f44, %f42, %f43;
	mul.f32 	%f45, %f44, 0f3F000000;
	sub.f32 	%f46, %f45, %f41;
	add.f32 	%f47, %f40, %f46;
	sub.f32 	%f48, %f47, %f40;
	sub.f32 	%f49, %f48, %f46;
	add.s32 	%r34, %r33, %r26;
	mul.wide.u32 	%rd29, %r34, 4;
	add.s64 	%rd30, %rd6, %rd29;
	ld.global.nc.f32 	%f50, [%rd30];
	add.s64 	%rd31, %rd7, %rd29;
	ld.global.nc.f32 	%f51, [%rd31];
	add.f32 	%f52, %f50, %f51;
	mul.f32 	%f53, %f52, 0f3F000000;
	sub.f32 	%f54, %f53, %f49;
	add.f32 	%f55, %f47, %f54;
	sub.f32 	%f56, %f55, %f47;
	sub.f32 	%f57, %f56, %f54;
	add.s32 	%r35, %r34, %r26;
	mul.wide.u32 	%rd32, %r35, 4;
	add.s64 	%rd33, %rd6, %rd32;
	ld.global.nc.f32 	%f58, [%rd33];
	add.s64 	%rd34, %rd7, %rd32;
	ld.global.nc.f32 	%f59, [%rd34];
	add.f32 	%f60, %f58, %f59;
	mul.f32 	%f61, %f60, 0f3F000000;
	sub.f32 	%f62, %f61, %f57;
	add.f32 	%f63, %f55, %f62;
	sub.f32 	%f64, %f63, %f55;
	sub.f32 	%f65, %f64, %f62;
	add.s32 	%r36, %r35, %r26;
	mul.wide.u32 	%rd35, %r36, 4;
	add.s64 	%rd36, %rd6, %rd35;
	ld.global.nc.f32 	%f66, [%rd36];
	add.s64 	%rd37, %rd7, %rd35;
	ld.global.nc.f32 	%f67, [%rd37];
	add.f32 	%f68, %f66, %f67;
	mul.f32 	%f1, %f68, 0f3F000000;
	sub.f32 	%f69, %f1, %f65;
	add.f32 	%f70, %f63, %f69;
	sub.f32 	%f71, %f70, %f63;
	sub.f32 	%f72, %f71, %f69;
	st.local.f32 	[%rd3+16], %f1;
	add.s32 	%r37, %r36, %r26;
	mul.wide.u32 	%rd38, %r37, 4;
	add.s64 	%rd39, %rd6, %rd38;
	ld.global.nc.f32 	%f73, [%rd39];
	add.s64 	%rd40, %rd7, %rd38;
	ld.global.nc.f32 	%f74, [%rd40];
	add.f32 	%f75, %f73, %f74;
	mul.f32 	%f76, %f75, 0f3F000000;
	sub.f32 	%f77, %f76, %f72;
	add.f32 	%f78, %f70, %f77;
	sub.f32 	%f79, %f78, %f70;
	sub.f32 	%f80, %f79, %f77;
	st.local.v2.f32 	[%rd4+16], {%f1, %f76};
	add.s32 	%r38, %r37, %r26;
	mul.wide.u32 	%rd41, %r38, 4;
	add.s64 	%rd42, %rd6, %rd41;
	ld.global.nc.f32 	%f81, [%rd42];
	add.s64 	%rd43, %rd7, %rd41;
	ld.global.nc.f32 	%f82, [%rd43];
	add.f32 	%f83, %f81, %f82;
	mul.f32 	%f84, %f83, 0f3F000000;
	sub.f32 	%f85, %f84, %f80;
	add.f32 	%f86, %f78, %f85;
	sub.f32 	%f87, %f86, %f78;
	sub.f32 	%f88, %f87, %f85;
	add.s32 	%r39, %r38, %r26;
	mul.wide.u32 	%rd44, %r39, 4;
	add.s64 	%rd45, %rd6, %rd44;
	ld.global.nc.f32 	%f89, [%rd45];
	add.s64 	%rd46, %rd7, %rd44;
	ld.global.nc.f32 	%f90, [%rd46];
	add.f32 	%f91, %f89, %f90;
	mul.f32 	%f92, %f91, 0f3F000000;
	sub.f32 	%f93, %f92, %f88;
	add.f32 	%f94, %f86, %f93;
	sub.f32 	%f95, %f94, %f86;
	sub.f32 	%f96, %f95, %f93;
	st.local.v2.f32 	[%rd4+24], {%f84, %f92};
	add.s32 	%r40, %r39, %r26;
	mul.wide.u32 	%rd47, %r40, 4;
	add.s64 	%rd48, %rd6, %rd47;
	ld.global.nc.f32 	%f97, [%rd48];
	add.s64 	%rd49, %rd7, %rd47;
	ld.global.nc.f32 	%f98, [%rd49];
	add.f32 	%f99, %f97, %f98;
	mul.f32 	%f100, %f99, 0f3F000000;
	sub.f32 	%f101, %f100, %f96;
	add.f32 	%f102, %f94, %f101;
	sub.f32 	%f103, %f102, %f94;
	sub.f32 	%f104, %f103, %f101;
	add.s32 	%r41, %r40, %r26;
	mul.wide.u32 	%rd50, %r41, 4;
	add.s64 	%rd51, %rd6, %rd50;
	ld.global.nc.f32 	%f105, [%rd51];
	add.s64 	%rd52, %rd7, %rd50;
	ld.global.nc.f32 	%f106, [%rd52];
	add.f32 	%f107, %f105, %f106;
	mul.f32 	%f108, %f107, 0f3F000000;
	sub.f32 	%f109, %f108, %f104;
	add.f32 	%f110, %f102, %f109;
	sub.f32 	%f111, %f110, %f102;
	sub.f32 	%f112, %f111, %f109;
	st.local.v2.f32 	[%rd4+32], {%f100, %f108};
	add.s32 	%r42, %r41, %r26;
	mul.wide.u32 	%rd53, %r42, 4;
	add.s64 	%rd54, %rd6, %rd53;
	ld.global.nc.f32 	%f113, [%rd54];
	add.s64 	%rd55, %rd7, %rd53;
	ld.global.nc.f32 	%f114, [%rd55];
	add.f32 	%f115, %f113, %f114;
	mul.f32 	%f116, %f115, 0f3F000000;
	sub.f32 	%f117, %f116, %f112;
	add.f32 	%f118, %f110, %f117;
	sub.f32 	%f119, %f118, %f110;
	sub.f32 	%f120, %f119, %f117;
	add.s32 	%r43, %r42, %r26;
	mul.wide.u32 	%rd56, %r43, 4;
	add.s64 	%rd57, %rd6, %rd56;
	ld.global.nc.f32 	%f121, [%rd57];
	add.s64 	%rd58, %rd7, %rd56;
	ld.global.nc.f32 	%f122, [%rd58];
	add.f32 	%f123, %f121, %f122;
	mul.f32 	%f124, %f123, 0f3F000000;
	sub.f32 	%f125, %f124, %f120;
	add.f32 	%f126, %f118, %f125;
	sub.f32 	%f127, %f126, %f118;
	sub.f32 	%f128, %f127, %f125;
	st.local.v2.f32 	[%rd4+40], {%f116, %f124};
	add.s32 	%r44, %r43, %r26;
	mul.wide.u32 	%rd59, %r44, 4;
	add.s64 	%rd60, %rd6, %rd59;
	ld.global.nc.f32 	%f129, [%rd60];
	add.s64 	%rd61, %rd7, %rd59;
	ld.global.nc.f32 	%f130, [%rd61];
	add.f32 	%f131, %f129, %f130;
	mul.f32 	%f132, %f131, 0f3F000000;
	sub.f32 	%f133, %f132, %f128;
	add.f32 	%f134, %f126, %f133;
	sub.f32 	%f135, %f134, %f126;
	sub.f32 	%f136, %f135, %f133;
	add.s32 	%r45, %r44, %r26;
	mul.wide.u32 	%rd62, %r45, 4;
	add.s64 	%rd63, %rd6, %rd62;
	ld.global.nc.f32 	%f137, [%rd63];
	add.s64 	%rd64, %rd7, %rd62;
	ld.global.nc.f32 	%f138, [%rd64];
	add.f32 	%f139, %f137, %f138;
	mul.f32 	%f140, %f139, 0f3F000000;
	sub.f32 	%f141, %f140, %f136;
	add.f32 	%f142, %f134, %f141;
	sub.f32 	%f143, %f142, %f134;
	sub.f32 	%f144, %f143, %f141;
	st.local.v2.f32 	[%rd4+48], {%f132, %f140};
	add.s32 	%r46, %r45, %r26;
	mul.wide.u32 	%rd65, %r46, 4;
	add.s64 	%rd66, %rd6, %rd65;
	ld.global.nc.f32 	%f145, [%rd66];
	add.s64 	%rd67, %rd7, %rd65;
	ld.global.nc.f32 	%f146, [%rd67];
	add.f32 	%f147, %f145, %f146;
	mul.f32 	%f148, %f147, 0f3F000000;
	sub.f32 	%f149, %f148, %f144;
	add.f32 	%f150, %f142, %f149;
	sub.f32 	%f151, %f150, %f142;
	sub.f32 	%f152, %f151, %f149;
	add.s32 	%r47, %r46, %r26;
	mul.wide.u32 	%rd68, %r47, 4;
	add.s64 	%rd69, %rd6, %rd68;
	ld.global.nc.f32 	%f153, [%rd69];
	add.s64 	%rd70, %rd7, %rd68;
	ld.global.nc.f32 	%f154, [%rd70];
	add.f32 	%f155, %f153, %f154;
	mul.f32 	%f156, %f155, 0f3F000000;
	sub.f32 	%f157, %f156, %f152;
	add.f32 	%f158, %f150, %f157;
	sub.f32 	%f159, %f158, %f150;
	sub.f32 	%f160, %f159, %f157;
	st.local.v2.f32 	[%rd4+56], {%f148, %f156};
	add.s32 	%r48, %r47, %r26;
	mul.wide.u32 	%rd71, %r48, 4;
	add.s64 	%rd72, %rd6, %rd71;
	ld.global.nc.f32 	%f161, [%rd72];
	add.s64 	%rd73, %rd7, %rd71;
	ld.global.nc.f32 	%f162, [%rd73];
	add.f32 	%f163, %f161, %f162;
	mul.f32 	%f164, %f163, 0f3F000000;
	sub.f32 	%f165, %f164, %f160;
	add.f32 	%f166, %f158, %f165;
	sub.f32 	%f167, %f166, %f158;
	sub.f32 	%f168, %f167, %f165;
	add.s32 	%r49, %r48, %r26;
	mul.wide.u32 	%rd74, %r49, 4;
	add.s64 	%rd75, %rd6, %rd74;
	ld.global.nc.f32 	%f169, [%rd75];
	add.s64 	%rd76, %rd7, %rd74;
	ld.global.nc.f32 	%f170, [%rd76];
	add.f32 	%f171, %f169, %f170;
	mul.f32 	%f172, %f171, 0f3F000000;
	sub.f32 	%f173, %f172, %f168;
	add.f32 	%f174, %f166, %f173;
	sub.f32 	%f175, %f174, %f166;
	sub.f32 	%f176, %f175, %f173;
	st.local.v2.f32 	[%rd4+64], {%f164, %f172};
	add.s32 	%r50, %r49, %r26;
	mul.wide.u32 	%rd77, %r50, 4;
	add.s64 	%rd78, %rd6, %rd77;
	ld.global.nc.f32 	%f177, [%rd78];
	add.s64 	%rd79, %rd7, %rd77;
	ld.global.nc.f32 	%f178, [%rd79];
	add.f32 	%f179, %f177, %f178;
	mul.f32 	%f180, %f179, 0f3F000000;
	sub.f32 	%f181, %f180, %f176;
	add.f32 	%f182, %f174, %f181;
	sub.f32 	%f183, %f182, %f174;
	sub.f32 	%f184, %f183, %f181;
	add.s32 	%r51, %r50, %r26;
	mul.wide.u32 	%rd80, %r51, 4;
	add.s64 	%rd81, %rd6, %rd80;
	ld.global.nc.f32 	%f185, [%rd81];
	add.s64 	%rd82, %rd7, %rd80;
	ld.global.nc.f32 	%f186, [%rd82];
	add.f32 	%f187, %f185, %f186;
	mul.f32 	%f188, %f187, 0f3F000000;
	sub.f32 	%f189, %f188, %f184;
	add.f32 	%f190, %f182, %f189;
	sub.f32 	%f191, %f190, %f182;
	sub.f32 	%f192, %f191, %f189;
	st.local.v2.f32 	[%rd4+72], {%f180, %f188};
	add.s32 	%r52, %r51, %r26;
	mul.wide.u32 	%rd83, %r52, 4;
	add.s64 	%rd84, %rd6, %rd83;
	ld.global.nc.f32 	%f193, [%rd84];
	add.s64 	%rd85, %rd7, %rd83;
	ld.global.nc.f32 	%f194, [%rd85];
	add.f32 	%f195, %f193, %f194;
	mul.f32 	%f196, %f195, 0f3F000000;
	sub.f32 	%f197, %f196, %f192;
	add.f32 	%f198, %f190, %f197;
	sub.f32 	%f199, %f198, %f190;
	sub.f32 	%f200, %f199, %f197;
	add.s32 	%r53, %r52, %r26;
	mul.wide.u32 	%rd86, %r53, 4;
	add.s64 	%rd87, %rd6, %rd86;
	ld.global.nc.f32 	%f201, [%rd87];
	add.s64 	%rd88, %rd7, %rd86;
	ld.global.nc.f32 	%f202, [%rd88];
	add.f32 	%f203, %f201, %f202;
	mul.f32 	%f204, %f203, 0f3F000000;
	sub.f32 	%f205, %f204, %f200;
	add.f32 	%f206, %f198, %f205;
	sub.f32 	%f207, %f206, %f198;
	sub.f32 	%f208, %f207, %f205;
	st.local.v2.f32 	[%rd4+80], {%f196, %f204};
	add.s32 	%r54, %r53, %r26;
	mul.wide.u32 	%rd89, %r54, 4;
	add.s64 	%rd90, %rd6, %rd89;
	ld.global.nc.f32 	%f209, [%rd90];
	add.s64 	%rd91, %rd7, %rd89;
	ld.global.nc.f32 	%f210, [%rd91];
	add.f32 	%f211, %f209, %f210;
	mul.f32 	%f212, %f211, 0f3F000000;
	sub.f32 	%f213, %f212, %f208;
	add.f32 	%f214, %f206, %f213;
	sub.f32 	%f215, %f214, %f206;
	sub.f32 	%f216, %f215, %f213;
	add.s32 	%r55, %r54, %r26;
	mul.wide.u32 	%rd92, %r55, 4;
	add.s64 	%rd93, %rd6, %rd92;
	ld.global.nc.f32 	%f217, [%rd93];
	add.s64 	%rd94, %rd7, %rd92;
	ld.global.nc.f32 	%f218, [%rd94];
	add.f32 	%f219, %f217, %f218;
	mul.f32 	%f220, %f219, 0f3F000000;
	sub.f32 	%f221, %f220, %f216;
	add.f32 	%f222, %f214, %f221;
	sub.f32 	%f223, %f222, %f214;
	sub.f32 	%f224, %f223, %f221;
	st.local.v2.f32 	[%rd4+88], {%f212, %f220};
	add.s32 	%r56, %r55, %r26;
	mul.wide.u32 	%rd95, %r56, 4;
	add.s64 	%rd96, %rd6, %rd95;
	ld.global.nc.f32 	%f225, [%rd96];
	add.s64 	%rd97, %rd7, %rd95;
	ld.global.nc.f32 	%f226, [%rd97];
	add.f32 	%f227, %f225, %f226;
	mul.f32 	%f228, %f227, 0f3F000000;
	sub.f32 	%f229, %f228, %f224;
	add.f32 	%f230, %f222, %f229;
	sub.f32 	%f231, %f230, %f222;
	sub.f32 	%f232, %f231, %f229;
	add.s32 	%r57, %r56, %r26;
	mul.wide.u32 	%rd98, %r57, 4;
	add.s64 	%rd99, %rd6, %rd98;
	ld.global.nc.f32 	%f233, [%rd99];
	add.s64 	%rd100, %rd7, %rd98;
	ld.global.nc.f32 	%f234, [%rd100];
	add.f32 	%f235, %f233, %f234;
	mul.f32 	%f236, %f235, 0f3F000000;
	sub.f32 	%f237, %f236, %f232;
	add.f32 	%f238, %f230, %f237;
	sub.f32 	%f239, %f238, %f230;
	sub.f32 	%f240, %f239, %f237;
	st.local.v2.f32 	[%rd4+96], {%f228, %f236};
	add.s32 	%r58, %r57, %r26;
	mul.wide.u32 	%rd101, %r58, 4;
	add.s64 	%rd102, %rd6, %rd101;
	ld.global.nc.f32 	%f241, [%rd102];
	add.s64 	%rd103, %rd7, %rd101;
	ld.global.nc.f32 	%f242, [%rd103];
	add.f32 	%f243, %f241, %f242;
	mul.f32 	%f244, %f243, 0f3F000000;
	sub.f32 	%f245, %f244, %f240;
	add.f32 	%f246, %f238, %f245;
	sub.f32 	%f247, %f246, %f238;
	sub.f32 	%f248, %f247, %f245;
	add.s32 	%r59, %r58, %r26;
	mul.wide.u32 	%rd104, %r59, 4;
	add.s64 	%rd105, %rd6, %rd104;
	ld.global.nc.f32 	%f249, [%rd105];
	add.s64 	%rd106, %rd7, %rd104;
	ld.global.nc.f32 	%f250, [%rd106];
	add.f32 	%f251, %f249, %f250;
	mul.f32 	%f252, %f251, 0f3F000000;
	sub.f32 	%f253, %f252, %f248;
	add.f32 	%f254, %f246, %f253;
	sub.f32 	%f255, %f254, %f246;
	sub.f32 	%f256, %f255, %f253;
	st.local.v2.f32 	[%rd4+104], {%f244, %f252};
	add.s32 	%r60, %r59, %r26;
	mul.wide.u32 	%rd107, %r60, 4;
	add.s64 	%rd108, %rd6, %rd107;
	ld.global.nc.f32 	%f257, [%rd108];
	add.s64 	%rd109, %rd7, %rd107;
	ld.global.nc.f32 	%f258, [%rd109];
	add.f32 	%f259, %f257, %f258;
	mul.f32 	%f260, %f259, 0f3F000000;
	sub.f32 	%f261, %f260, %f256;
	add.f32 	%f262, %f254, %f261;
	sub.f32 	%f263, %f262, %f254;
	sub.f32 	%f264, %f263, %f261;
	add.s32 	%r61, %r60, %r26;
	mul.wide.u32 	%rd110, %r61, 4;
	add.s64 	%rd111, %rd6, %rd110;
	ld.global.nc.f32 	%f265, [%rd111];
	add.s64 	%rd112, %rd7, %rd110;
	ld.global.nc.f32 	%f266, [%rd112];
	add.f32 	%f267, %f265, %f266;
	mul.f32 	%f268, %f267, 0f3F000000;
	sub.f32 	%f269, %f268, %f264;
	add.f32 	%f270, %f262, %f269;
	sub.f32 	%f271, %f270, %f262;
	sub.f32 	%f272, %f271, %f269;
	st.local.v2.f32 	[%rd4+112], {%f260, %f268};
	add.s32 	%r62, %r61, %r26;
	mul.wide.u32 	%rd113, %r62, 4;
	add.s64 	%rd114, %rd6, %rd113;
	ld.global.nc.f32 	%f273, [%rd114];
	add.s64 	%rd115, %rd7, %rd113;
	ld.global.nc.f32 	%f274, [%rd115];
	add.f32 	%f275, %f273, %f274;
	mul.f32 	%f276, %f275, 0f3F000000;
	sub.f32 	%f277, %f276, %f272;
	add.f32 	%f278, %f270, %f277;
	sub.f32 	%f279, %f278, %f270;
	sub.f32 	%f280, %f279, %f277;
	add.s32 	%r63, %r62, %r26;
	mul.wide.u32 	%rd116, %r63, 4;
	add.s64 	%rd117, %rd6, %rd116;
	ld.global.nc.f32 	%f281, [%rd117];
	add.s64 	%rd118, %rd7, %rd116;
	ld.global.nc.f32 	%f282, [%rd118];
	add.f32 	%f283, %f281, %f282;
	mul.f32 	%f284, %f283, 0f3F000000;
	sub.f32 	%f285, %f284, %f280;
	add.f32 	%f286, %f278, %f285;
	sub.f32 	%f287, %f286, %f278;
	sub.f32 	%f288, %f287, %f285;
	st.local.v2.f32 	[%rd4+120], {%f276, %f284};
	add.s32 	%r64, %r63, %r26;
	mul.wide.u32 	%rd119, %r64, 4;
	add.s64 	%rd120, %rd6, %rd119;
	ld.global.nc.f32 	%f289, [%rd120];
	add.s64 	%rd121, %rd7, %rd119;
	ld.global.nc.f32 	%f290, [%rd121];
	add.f32 	%f291, %f289, %f290;
	mul.f32 	%f292, %f291, 0f3F000000;
	sub.f32 	%f293, %f292, %f288;
	add.f32 	%f294, %f286, %f293;
	sub.f32 	%f295, %f294, %f286;
	sub.f32 	%f296, %f295, %f293;
	add.s32 	%r65, %r64, %r26;
	mul.wide.u32 	%rd122, %r65, 4;
	add.s64 	%rd123, %rd6, %rd122;
	ld.global.nc.f32 	%f297, [%rd123];
	add.s64 	%rd124, %rd7, %rd122;
	ld.global.nc.f32 	%f298, [%rd124];
	add.f32 	%f299, %f297, %f298;
	mul.f32 	%f300, %f299, 0f3F000000;
	sub.f32 	%f301, %f300, %f296;
	add.f32 	%f302, %f294, %f301;
	sub.f32 	%f303, %f302, %f294;
	sub.f32 	%f304, %f303, %f301;
	st.local.v2.f32 	[%rd4+128], {%f292, %f300};
	add.s32 	%r86, %r2, 38;
	add.s32 	%r66, %r65, %r26;
	mul.wide.u32 	%rd125, %r66, 4;
	add.s64 	%rd126, %rd6, %rd125;
	ld.global.nc.f32 	%f305, [%rd126];
	add.s64 	%rd127, %rd7, %rd125;
	ld.global.nc.f32 	%f306, [%rd127];
	add.f32 	%f307, %f305, %f306;
	mul.f32 	%f308, %f307, 0f3F000000;
	sub.f32 	%f309, %f308, %f304;
	add.f32 	%f310, %f302, %f309;
	sub.f32 	%f311, %f310, %f302;
	sub.f32 	%f312, %f311, %f309;
	neg.f32 	%f313, %f39;
	sub.f32 	%f314, %f313, %f312;
	add.f32 	%f315, %f310, %f314;
	sub.f32 	%f316, %f315, %f310;
	sub.f32 	%f317, %f316, %f314;
	mul.f32 	%f318, %f315, 0f3CF0F0F1;
	sub.f32 	%f319, %f308, %f72;
	add.f32 	%f320, %f70, %f319;
	sub.f32 	%f321, %f320, %f70;
	sub.f32 	%f322, %f321, %f319;
	sub.f32 	%f323, %f313, %f322;
	add.f32 	%f324, %f320, %f323;
	sub.f32 	%f325, %f324, %f320;
	sub.f32 	%f326, %f325, %f323;
	st.local.f32 	[%rd3], %f308;
	mul.f32 	%f327, %f324, 0f3E4CCCCD;
	sub.f32 	%f328, %f327, %f318;
	add.f32 	%f329, %f328, 0f00000000;
	sub.f32 	%f330, %f329, %f328;
	st.local.f32 	[%rd5], %f328;
	add.s32 	%r67, %r66, %r26;
	mul.wide.u32 	%rd128, %r67, 4;
	add.s64 	%rd129, %rd6, %rd128;
	ld.global.nc.f32 	%f331, [%rd129];
	add.s64 	%rd130, %rd7, %rd128;
	ld.global.nc.f32 	%f332, [%rd130];
	add.f32 	%f333, %f331, %f332;
	mul.f32 	%f334, %f333, 0f3F000000;
	sub.f32 	%f335, %f334, %f317;
	add.f32 	%f336, %f315, %f335;
	sub.f32 	%f337, %f336, %f315;
	sub.f32 	%f338, %f337, %f335;
	neg.f32 	%f339, %f45;
	sub.f32 	%f340, %f339, %f338;
	add.f32 	%f341, %f336, %f340;
	sub.f32 	%f342, %f341, %f336;
	sub.f32 	%f343, %f342, %f340;
	st.local.v2.f32 	[%rd4], {%f308, %f334};
	mul.f32 	%f344, %f341, 0f3CF0F0F1;
	sub.f32 	%f345, %f334, %f326;
	add.f32 	%f346, %f324, %f345;
	sub.f32 	%f347, %f346, %f324;
	sub.f32 	%f348, %f347, %f345;
	sub.f32 	%f349, %f339, %f348;
	add.f32 	%f350, %f346, %f349;
	sub.f32 	%f351, %f350, %f346;
	sub.f32 	%f352, %f351, %f349;
	st.local.f32 	[%rd3+4], %f334;
	mul.f32 	%f353, %f350, 0f3E4CCCCD;
	sub.f32 	%f354, %f353, %f344;
	sub.f32 	%f355, %f354, %f330;
	add.f32 	%f356, %f329, %f355;
	sub.f32 	%f357, %f356, %f329;
	sub.f32 	%f358, %f357, %f355;
	st.local.f32 	[%rd5+4], %f354;
	add.s32 	%r68, %r67, %r26;
	mul.wide.u32 	%rd131, %r68, 4;
	add.s64 	%rd132, %rd6, %rd131;
	ld.global.nc.f32 	%f359, [%rd132];
	add.s64 	%rd133, %rd7, %rd131;
	ld.global.nc.f32 	%f360, [%rd133];
	add.f32 	%f361, %f359, %f360;
	mul.f32 	%f362, %f361, 0f3F000000;
	sub.f32 	%f363, %f362, %f343;
	add.f32 	%f364, %f341, %f363;
	sub.f32 	%f365, %f364, %f341;
	sub.f32 	%f366, %f365, %f363;
	neg.f32 	%f367, %f53;
	sub.f32 	%f368, %f367, %f366;
	add.f32 	%f369, %f364, %f368;
	sub.f32 	%f370, %f369, %f364;
	sub.f32 	%f371, %f370, %f368;
	mul.f32 	%f372, %f369, 0f3CF0F0F1;
	sub.f32 	%f373, %f362, %f352;
	add.f32 	%f374, %f350, %f373;
	sub.f32 	%f375, %f374, %f350;
	sub.f32 	%f376, %f375, %f373;
	sub.f32 	%f377, %f367, %f376;
	add.f32 	%f378, %f374, %f377;
	sub.f32 	%f379, %f378, %f374;
	sub.f32 	%f380, %f379, %f377;
	st.local.f32 	[%rd3+8], %f362;
	mul.f32 	%f381, %f378, 0f3E4CCCCD;
	sub.f32 	%f382, %f381, %f372;
	sub.f32 	%f383, %f382, %f358;
	add.f32 	%f384, %f356, %f383;
	sub.f32 	%f385, %f384, %f356;
	sub.f32 	%f386, %f385, %f383;
	st.local.f32 	[%rd5+8], %f382;
	add.s32 	%r9, %r68, %r26;
	mul.wide.u32 	%rd134, %r9, 4;
	add.s64 	%rd135, %rd6, %rd134;
	ld.global.nc.f32 	%f387, [%rd135];
	add.s64 	%rd136, %rd7, %rd134;
	ld.global.nc.f32 	%f388, [%rd136];
	add.f32 	%f389, %f387, %f388;
	mul.f32 	%f390, %f389, 0f3F000000;
	sub.f32 	%f391, %f390, %f371;
	add.f32 	%f392, %f369, %f391;
	sub.f32 	%f393, %f392, %f369;
	sub.f32 	%f394, %f393, %f391;
	neg.f32 	%f395, %f61;
	sub.f32 	%f396, %f395, %f394;
	add.f32 	%f517, %f392, %f396;
	sub.f32 	%f397, %f517, %f392;
	sub.f32 	%f516, %f397, %f396;
	st.local.v2.f32 	[%rd4+8], {%f362, %f390};
	mul.f32 	%f398, %f517, 0f3CF0F0F1;
	sub.f32 	%f399, %f390, %f380;
	add.f32 	%f400, %f378, %f399;
	sub.f32 	%f401, %f400, %f378;
	sub.f32 	%f402, %f401, %f399;
	sub.f32 	%f403, %f395, %f402;
	add.f32 	%f519, %f400, %f403;
	sub.f32 	%f404, %f519, %f400;
	sub.f32 	%f518, %f404, %f403;
	st.local.f32 	[%rd3+12], %f390;
	mul.f32 	%f405, %f519, 0f3E4CCCCD;
	sub.f32 	%f406, %f405, %f398;
	sub.f32 	%f407, %f406, %f386;
	add.f32 	%f515, %f384, %f407;
	sub.f32 	%f408, %f515, %f384;
	sub.f32 	%f514, %f408, %f407;
	st.local.f32 	[%rd5+12], %f406;
	setp.ge.u32 	%p11, %r86, %r27;
	@%p11 bra 	$L__BB1_11;
	ld.param.u64 	%rd170, [acosc_many_series_one_param_f32_param_5];
	cvta.to.global.u64 	%rd8, %rd170;
	and.b32  	%r70, %r7, 1;
	setp.eq.b32 	%p12, %r70, 1;
	not.pred 	%p13, %p12;
	mov.b32 	%r92, 4;
	mov.f32 	%f513, 0f00000000;
	mov.u32 	%r91, %r92;
	@%p13 bra 	$L__BB1_8;
	add.s32 	%r73, %r9, %r26;
	mul.wide.u32 	%rd137, %r73, 4;
	add.s64 	%rd138, %rd6, %rd137;
	ld.global.nc.f32 	%f410, [%rd138];
	add.s64 	%rd139, %rd7, %rd137;
	ld.global.nc.f32 	%f411, [%rd139];
	add.f32 	%f412, %f410, %f411;
	mul.f32 	%f413, %f412, 0f3F000000;
	sub.f32 	%f414, %f413, %f516;
	add.f32 	%f415, %f517, %f414;
	sub.f32 	%f416, %f415, %f517;
	sub.f32 	%f417, %f416, %f414;
	neg.f32 	%f418, %f1;
	sub.f32 	%f419, %f418, %f417;
	add.f32 	%f517, %f415, %f419;
	sub.f32 	%f420, %f517, %f415;
	sub.f32 	%f516, %f420, %f419;
	st.local.f32 	[%rd4+16], %f413;
	mul.f32 	%f421, %f517, 0fBCF0F0F1;
	sub.f32 	%f422, %f413, %f518;
	add.f32 	%f423, %f519, %f422;
	sub.f32 	%f424, %f423, %f519;
	sub.f32 	%f425, %f424, %f422;
	sub.f32 	%f426, %f418, %f425;
	add.f32 	%f519, %f423, %f426;
	sub.f32 	%f427, %f519, %f423;
	sub.f32 	%f518, %f427, %f426;
	st.local.f32 	[%rd3+16], %f413;
	fma.rn.f32 	%f428, %f519, 0f3E4CCCCD, %f421;
	sub.f32 	%f429, %f428, %f514;
	add.f32 	%f430, %f515, %f429;
	add.f32 	%f515, %f430, 0f7FC00000;
	sub.f32 	%f431, %f515, %f430;
	add.f32 	%f514, %f431, 0fFFC00000;
	st.local.f32 	[%rd5+16], %f428;
	mul.f32 	%f432, %f515, 0f3E4CCCCD;
	sub.f32 	%f513, %f428, %f432;
	add.s64 	%rd140, %rd8, %rd137;
	st.global.f32 	[%rd140], %f513;
	add.s64 	%rd141, %rd1, %rd137;
	st.global.f32 	[%rd141], %f513;
	add.s32 	%r86, %r2, 39;
	mov.b32 	%r91, 0;
	mov.b32 	%r92, 5;
$L__BB1_8:
	add.s32 	%r74, %r27, -39;
	setp.eq.s32 	%p14, %r74, %r2;
	@%p14 bra 	$L__BB1_11;
	sub.s32 	%r90, %r86, %r27;
	mad.lo.s32 	%r89, %r86, %r26, %r1;
	mul.wide.s32 	%rd155, %r26, 4;
	mov.u32 	%r93, %r91;
$L__BB1_10:
	ld.param.u64 	%rd169, [acosc_many_series_one_param_f32_param_1];
	ld.param.u64 	%rd167, [acosc_many_series_one_param_f32_param_0];
	cvta.to.global.u64 	%rd142, %rd167;
	mul.wide.s32 	%rd143, %r89, 4;
	add.s64 	%rd144, %rd142, %rd143;
	ld.global.nc.f32 	%f433, [%rd144];
	cvta.to.global.u64 	%rd145, %rd169;
	add.s64 	%rd146, %rd145, %rd143;
	ld.global.nc.f32 	%f434, [%rd146];
	add.f32 	%f435, %f433, %f434;
	mul.f32 	%f436, %f435, 0f3F000000;
	mul.wide.s32 	%rd147, %r92, 4;
	add.s64 	%rd148, %rd4, %rd147;
	ld.local.f32 	%f437, [%rd148];
	sub.f32 	%f438, %f436, %f516;
	add.f32 	%f439, %f517, %f438;
	sub.f32 	%f440, %f439, %f517;
	sub.f32 	%f441, %f440, %f438;
	neg.f32 	%f442, %f437;
	sub.f32 	%f443, %f442, %f441;
	add.f32 	%f444, %f439, %f443;
	sub.f32 	%f445, %f444, %f439;
	sub.f32 	%f446, %f445, %f443;
	st.local.f32 	[%rd148], %f436;
	add.s32 	%r75, %r92, 1;
	setp.eq.s32 	%p15, %r75, 34;
	selp.b32 	%r76, 0, %r75, %p15;
	mul.f32 	%f447, %f444, 0f3CF0F0F1;
	mul.wide.s32 	%rd149, %r93, 4;
	add.s64 	%rd150, %rd3, %rd149;
	ld.local.f32 	%f448, [%rd150];
	sub.f32 	%f449, %f436, %f518;
	add.f32 	%f450, %f519, %f449;
	sub.f32 	%f451, %f450, %f519;
	sub.f32 	%f452, %f451, %f449;
	neg.f32 	%f453, %f448;
	sub.f32 	%f454, %f453, %f452;
	add.f32 	%f455, %f450, %f454;
	sub.f32 	%f456, %f455, %f450;
	sub.f32 	%f457, %f456, %f454;
	st.local.f32 	[%rd150], %f436;
	add.s32 	%r77, %r93, 1;
	setp.eq.s32 	%p16, %r77, 5;
	selp.b32 	%r78, 0, %r77, %p16;
	mul.f32 	%f458, %f455, 0f3E4CCCCD;
	sub.f32 	%f459, %f458, %f447;
	mul.wide.s32 	%rd151, %r91, 4;
	add.s64 	%rd152, %rd5, %rd151;
	ld.local.f32 	%f460, [%rd152];
	sub.f32 	%f461, %f459, %f514;
	add.f32 	%f462, %f515, %f461;
	sub.f32 	%f463, %f462, %f515;
	sub.f32 	%f464, %f463, %f461;
	neg.f32 	%f465, %f460;
	sub.f32 	%f466, %f465, %f464;
	add.f32 	%f467, %f462, %f466;
	sub.f32 	%f468, %f467, %f462;
	sub.f32 	%f469, %f468, %f466;
	st.local.f32 	[%rd152], %f459;
	add.s32 	%r79, %r91, 1;
	setp.eq.s32 	%p17, %r79, 5;
	selp.b32 	%r80, 0, %r79, %p17;
	mul.f32 	%f470, %f467, 0f3E4CCCCD;
	sub.f32 	%f471, %f459, %f470;
	sub.f32 	%f472, %f471, %f513;
	add.s64 	%rd153, %rd8, %rd143;
	st.global.f32 	[%rd153], %f471;
	add.s64 	%rd154, %rd1, %rd143;
	st.global.f32 	[%rd154], %f472;
	add.s64 	%rd156, %rd144, %rd155;
	ld.global.nc.f32 	%f473, [%rd156];
	add.s64 	%rd157, %rd146, %rd155;
	ld.global.nc.f32 	%f474, [%rd157];
	add.f32 	%f475, %f473, %f474;
	mul.f32 	%f476, %f475, 0f3F000000;
	mul.wide.s32 	%rd158, %r76, 4;
	add.s64 	%rd159, %rd4, %rd158;
	ld.local.f32 	%f477, [%rd159];
	sub.f32 	%f478, %f476, %f446;
	add.f32 	%f479, %f444, %f478;
	sub.f32 	%f480, %f479, %f444;
	sub.f32 	%f481, %f480, %f478;
	neg.f32 	%f482, %f477;
	sub.f32 	%f483, %f482, %f481;
	add.f32 	%f517, %f479, %f483;
	sub.f32 	%f484, %f517, %f479;
	sub.f32 	%f516, %f484, %f483;
	st.local.f32 	[%rd159], %f476;
	add.s32 	%r81, %r76, 1;
	setp.eq.s32 	%p18, %r81, 34;
	selp.b32 	%r92, 0, %r81, %p18;
	mul.f32 	%f485, %f517, 0f3CF0F0F1;
	mul.wide.s32 	%rd160, %r78, 4;
	add.s64 	%rd161, %rd3, %rd160;
	ld.local.f32 	%f486, [%rd161];
	sub.f32 	%f487, %f476, %f457;
	add.f32 	%f488, %f455, %f487;
	sub.f32 	%f489, %f488, %f455;
	sub.f32 	%f490, %f489, %f487;
	neg.f32 	%f491, %f486;
	sub.f32 	%f492, %f491, %f490;
	add.f32 	%f519, %f488, %f492;
	sub.f32 	%f493, %f519, %f488;
	sub.f32 	%f518, %f493, %f492;
	st.local.f32 	[%rd161], %f476;
	add.s32 	%r82, %r78, 1;
	setp.eq.s32 	%p19, %r82, 5;
	selp.b32 	%r93, 0, %r82, %p19;
	mul.f32 	%f494, %f519, 0f3E4CCCCD;
	sub.f32 	%f495, %f494, %f485;
	mul.wide.s32 	%rd162, %r80, 4;
	add.s64 	%rd163, %rd5, %rd162;
	ld.local.f32 	%f496, [%rd163];
	sub.f32 	%f497, %f495, %f469;
	add.f32 	%f498, %f467, %f497;
	sub.f32 	%f499, %f498, %f467;
	sub.f32 	%f500, %f499, %f497;
	neg.f32 	%f501, %f496;
	sub.f32 	%f502, %f501, %f500;
	add.f32 	%f515, %f498, %f502;
	sub.f32 	%f503, %f515, %f498;
	sub.f32 	%f514, %f503, %f502;
	st.local.f32 	[%rd163], %f495;
	add.s32 	%r83, %r80, 1;
	setp.eq.s32 	%p20, %r83, 5;
	selp.b32 	%r91, 0, %r83, %p20;
	mul.f32 	%f504, %f515, 0f3E4CCCCD;
	sub.f32 	%f513, %f495, %f504;
	sub.f32 	%f505, %f513, %f471;
	add.s64 	%rd164, %rd153, %rd155;
	st.global.f32 	[%rd164], %f513;
	add.s64 	%rd165, %rd154, %rd155;
	st.global.f32 	[%rd165], %f505;
	add.s32 	%r90, %r90, 2;
	shl.b32 	%r84, %r26, 1;
	add.s32 	%r89, %r89, %r84;
	setp.ne.s32 	%p21, %r90, 0;
	@%p21 bra 	$L__BB1_10;
$L__BB1_11:
	ret;

}
	// .globl	acosc_many_series_one_param_f32_warp
.visible .entry acosc_many_series_one_param_f32_warp(
	.param .u64 .ptr .align 1 acosc_many_series_one_param_f32_warp_param_0,
	.param .u64 .ptr .align 1 acosc_many_series_one_param_f32_warp_param_1,
	.param .u64 .ptr .align 1 acosc_many_series_one_param_f32_warp_param_2,
	.param .u32 acosc_many_series_one_param_f32_warp_param_3,
	.param .u32 acosc_many_series_one_param_f32_warp_param_4,
	.param .u64 .ptr .align 1 acosc_many_series_one_param_f32_warp_param_5,
	.param .u64 .ptr .align 1 acosc_many_series_one_param_f32_warp_param_6
)
{
	.reg .pred 	%p<26>;
	.reg .b32 	%r<161>;
	.reg .b32 	%f<524>;
	.reg .b64 	%rd<197>;

	ld.param.u64 	%rd5, [acosc_many_series_one_param_f32_warp_param_2];
	ld.param.u32 	%r49, [acosc_many_series_one_param_f32_warp_param_3];
	ld.param.u32 	%r50, [acosc_many_series_one_param_f32_warp_param_4];
	ld.param.u64 	%rd6, [acosc_many_series_one_param_f32_warp_param_5];
	ld.param.u64 	%rd7, [acosc_many_series_one_param_f32_warp_param_6];
	cvta.to.global.u64 	%rd1, %rd7;
	cvta.to.global.u64 	%rd2, %rd6;
	mov.u32 	%r51, %tid.x;
	and.b32  	%r1, %r51, 31;
	mov.u32 	%r52, %ctaid.x;
	shl.b32 	%r2, %r52, 5;
	or.b32  	%r3, %r2, %r1;
	setp.ge.s32 	%p1, %r3, %r49;
	setp.lt.s32 	%p2, %r50, 1;
	or.pred  	%p3, %p1, %p2;
	@%p3 bra 	$L__BB2_20;
	cvta.to.global.u64 	%rd8, %rd5;
	mul.wide.u32 	%rd9, %r3, 4;
	add.s64 	%rd10, %rd8, %rd9;
	ld.global.nc.u32 	%r54, [%rd10];
	max.s32 	%r153, %r54, 0;
	add.s32 	%r55, %r50, -1;
	and.b32  	%r5, %r50, 7;
	setp.lt.u32 	%p4, %r55, 7;
	mov.b32 	%r148, 0;
	@%p4 bra 	$L__BB2_4;
	and.b32  	%r148, %r50, 2147483640;
	neg.s32 	%r146, %r148;
	shl.b32 	%r8, %r49, 3;
	mul.wide.s32 	%rd14, %r49, 4;
	mov.u32 	%r145, %r3;
$L__BB2_3:
	.pragma "nounroll";
	mul.wide.s32 	%rd11, %r145, 4;
	add.s64 	%rd12, %rd2, %rd11;
	mov.b32 	%r56, 2147483647;
	st.global.u32 	[%rd12], %r56;
	add.s64 	%rd13, %rd1, %rd11;
	st.global.u32 	[%rd13], %r56;
	add.s64 	%rd15, %rd12, %rd14;
	st.global.u32 	[%rd15], %r56;
	add.s64 	%rd16, %rd13, %rd14;
	st.global.u32 	[%rd16], %r56;
	add.s64 	%rd17, %rd15, %rd14;
	st.global.u32 	[%rd17], %r56;
	add.s64 	%rd18, %rd16, %rd14;
	st.global.u32 	[%rd18], %r56;
	add.s64 	%rd19, %rd17, %rd14;
	st.global.u32 	[%rd19], %r56;
	add.s64 	%rd20, %rd18, %rd14;
	st.global.u32 	[%rd20], %r56;
	add.s64 	%rd21, %rd19, %rd14;
	st.global.u32 	[%rd21], %r56;
	add.s64 	%rd22, %rd20, %rd14;
	st.global.u32 	[%rd22], %r56;
	add.s64 	%rd23, %rd21, %rd14;
	st.global.u32 	[%rd23], %r56;
	add.s64 	%rd24, %rd22, %rd14;
	st.global.u32 	[%rd24], %r56;
	add.s64 	%rd25, %rd23, %rd14;
	st.global.u32 	[%rd25], %r56;
	add.s64 	%rd26, %rd24, %rd14;
	st.global.u32 	[%rd26], %r56;
	add.s64 	%rd27, %rd25, %rd14;
	st.global.u32 	[%rd27], %r56;
	add.s64 	%rd28, %rd26, %rd14;
	st.global.u32 	[%rd28], %r56;
	add.s32 	%r146, %r146, 8;
	add.s32 	%r145, %r145, %r8;
	setp.ne.s32 	%p5, %r146, 0;
	@%p5 bra 	$L__BB2_3;
$L__BB2_4:
	setp.eq.s32 	%p6, %r5, 0;
	@%p6 bra 	$L__BB2_12;
	and.b32  	%r14, %r50, 3;
	setp.lt.u32 	%p7, %r5, 4;
	@%p7 bra 	$L__BB2_7;
	mad.lo.s32 	%r57, %r148, %r49, %r3;
	mul.wide.s32 	%rd29, %r57, 4;
	add.s64 	%rd30, %rd2, %rd29;
	mov.b32 	%r58, 2147483647;
	st.global.u32 	[%rd30], %r58;
	add.s64 	%rd31, %rd1, %rd29;
	st.global.u32 	[%rd31], %r58;
	mul.wide.s32 	%rd32, %r49, 4;
	add.s64 	%rd33, %rd30, %rd32;
	st.global.u32 	[%rd33], %r58;
	add.s64 	%rd34, %rd31, %rd32;
	st.global.u32 	[%rd34], %r58;
	add.s64 	%rd35, %rd33, %rd32;
	st.global.u32 	[%rd35], %r58;
	add.s64 	%rd36, %rd34, %rd32;
	st.global.u32 	[%rd36], %r58;
	add.s64 	%rd37, %rd35, %rd32;
	st.global.u32 	[%rd37], %r58;
	add.s64 	%rd38, %rd36, %rd32;
	st.global.u32 	[%rd38], %r58;
	add.s32 	%r148, %r148, 4;
$L__BB2_7:
	setp.eq.s32 	%p8, %r14, 0;
	@%p8 bra 	$L__BB2_12;
	setp.eq.s32 	%p9, %r14, 1;
	@%p9 bra 	$L__BB2_10;
	mad.lo.s32 	%r59, %r148, %r49, %r3;
	mul.wide.s32 	%rd39, %r59, 4;
	add.s64 	%rd40, %rd2, %rd39;
	mov.b32 	%r60, 2147483647;
	st.global.u32 	[%rd40], %r60;
	add.s64 	%rd41, %rd1, %rd39;
	st.global.u32 	[%rd41], %r60;
	mul.wide.s32 	%rd42, %r49, 4;
	add.s64 	%rd43, %rd40, %rd42;
	st.global.u32 	[%rd43], %r60;
	add.s64 	%rd44, %rd41, %rd42;
	st.global.u32 	[%rd44], %r60;
	add.s32 	%r148, %r148, 2;
$L__BB2_10:
	and.b32  	%r61, %r50, 1;
	setp.eq.b32 	%p10, %r61, 1;
	not.pred 	%p11, %p10;
	@%p11 bra 	$L__BB2_12;
	mad.lo.s32 	%r62, %r148, %r49, %r3;
	mul.wide.s32 	%rd45, %r62, 4;
	add.s64 	%rd46, %rd2, %rd45;
	mov.b32 	%r63, 2147483647;
	st.global.u32 	[%rd46], %r63;
	add.s64 	%rd47, %rd1, %rd45;
	st.global.u32 	[%rd47], %r63;
$L__BB2_12:
	setp.le.u32 	%p12, %r50, %r153;
	sub.s32 	%r65, %r50, %r153;
	setp.lt.s32 	%p13, %r65, 39;
	or.pred  	%p14, %p12, %p13;
	@%p14 bra 	$L__BB2_20;
	ld.param.u64 	%rd190, [acosc_many_series_one_param_f32_warp_param_1];
	ld.param.u64 	%rd187, [acosc_many_series_one_param_f32_warp_param_0];
	mad.lo.s32 	%r66, %r153, %r49, %r3;
	cvta.to.global.u64 	%rd48, %rd187;
	mul.wide.u32 	%rd49, %r66, 4;
	add.s64 	%rd50, %rd48, %rd49;
	ld.global.nc.f32 	%f28, [%rd50];
	cvta.to.global.u64 	%rd51, %rd190;
	add.s64 	%rd52, %rd51, %rd49;
	ld.global.nc.f32 	%f29, [%rd52];
	add.f32 	%f30, %f28, %f29;
	mul.f32 	%f31, %f30, 0f3F000000;
	add.f32 	%f32, %f31, 0f00000000;
	sub.f32 	%f33, %f32, %f31;
	shl.b32 	%r67, %r1, 2;
	mov.u32 	%r68, smem;
	add.s32 	%r19, %r68, %r67;
	add.s32 	%r20, %r19, 4352;
	add.s32 	%r69, %r66, %r49;
	mul.wide.u32 	%rd53, %r69, 4;
	add.s64 	%rd54, %rd48, %rd53;
	ld.global.nc.f32 	%f34, [%rd54];
	add.s64 	%rd55, %rd51, %rd53;
	ld.global.nc.f32 	%f35, [%rd55];
	add.f32 	%f36, %f34, %f35;
	mul.f32 	%f37, %f36, 0f3F000000;
	sub.f32 	%f38, %f37, %f33;
	add.f32 	%f39, %f32, %f38;
	sub.f32 	%f40, %f39, %f32;
	sub.f32 	%f41, %f40, %f38;
	add.s32 	%r70, %r69, %r49;
	mul.wide.u32 	%rd56, %r70, 4;
	add.s64 	%rd57, %rd48, %rd56;
	ld.global.nc.f32 	%f42, [%rd57];
	add.s64 	%rd58, %rd51, %rd56;
	ld.global.nc.f32 	%f43, [%rd58];
	add.f32 	%f44, %f42, %f43;
	mul.f32 	%f45, %f44, 0f3F000000;
	sub.f32 	%f46, %f45, %f41;
	add.f32 	%f47, %f39, %f46;
	sub.f32 	%f48, %f47, %f39;
	sub.f32 	%f49, %f48, %f46;
	add.s32 	%r71, %r70, %r49;
	mul.wide.u32 	%rd59, %r71, 4;
	add.s64 	%rd60, %rd48, %rd59;
	ld.global.nc.f32 	%f50, [%rd60];
	add.s64 	%rd61, %rd51, %rd59;
	ld.global.nc.f32 	%f51, [%rd61];
	add.f32 	%f52, %f50, %f51;
	mul.f32 	%f53, %f52, 0f3F000000;
	sub.f32 	%f54, %f53, %f49;
	add.f32 	%f55, %f47, %f54;
	sub.f32 	%f56, %f55, %f47;
	sub.f32 	%f57, %f56, %f54;
	add.s32 	%r72, %r71, %r49;
	mul.wide.u32 	%rd62, %r72, 4;
	add.s64 	%rd63, %rd48, %rd62;
	ld.global.nc.f32 	%f58, [%rd63];
	add.s64 	%rd64, %rd51, %rd62;
	ld.global.nc.f32 	%f59, [%rd64];
	add.f32 	%f60, %f58, %f59;
	mul.f32 	%f61, %f60, 0f3F000000;
	sub.f32 	%f62, %f61, %f57;
	add.f32 	%f63, %f55, %f62;
	sub.f32 	%f64, %f63, %f55;
	sub.f32 	%f65, %f64, %f62;
	st.shared.f32 	[%r19+512], %f61;
	st.shared.f32 	[%r19+4864], %f61;
	add.s32 	%r73, %r72, %r49;
	mul.wide.u32 	%rd65, %r73, 4;
	add.s64 	%rd66, %rd48, %rd65;
	ld.global.nc.f32 	%f66, [%rd66];
	add.s64 	%rd67, %rd51, %rd65;
	ld.global.nc.f32 	%f67, [%rd67];
	add.f32 	%f68, %f66, %f67;
	mul.f32 	%f69, %f68, 0f3F000000;
	sub.f32 	%f70, %f69, %f65;
	add.f32 	%f71, %f63, %f70;
	sub.f32 	%f72, %f71, %f63;
	sub.f32 	%f73, %f72, %f70;
	st.shared.f32 	[%r19+640], %f69;
	add.s32 	%r74, %r73, %r49;
	mul.wide.u32 	%rd68, %r74, 4;
	add.s64 	%rd69, %rd48, %rd68;
	ld.global.nc.f32 	%f74, [%rd69];
	add.s64 	%rd70, %rd51, %rd68;
	ld.global.nc.f32 	%f75, [%rd70];
	add.f32 	%f76, %f74, %f75;
	mul.f32 	%f77, %f76, 0f3F000000;
	sub.f32 	%f78, %f77, %f73;
	add.f32 	%f79, %f71, %f78;
	sub.f32 	%f80, %f79, %f71;
	sub.f32 	%f81, %f80, %f78;
	st.shared.f32 	[%r19+768], %f77;
	add.s32 	%r75, %r74, %r49;
	mul.wide.u32 	%rd71, %r75, 4;
	add.s64 	%rd72, %rd48, %rd71;
	ld.global.nc.f32 	%f82, [%rd72];
	add.s64 	%rd73, %rd51, %rd71;
	ld.global.nc.f32 	%f83, [%rd73];
	add.f32 	%f84, %f82, %f83;
	mul.f32 	%f85, %f84, 0f3F000000;
	sub.f32 	%f86, %f85, %f81;
	add.f32 	%f87, %f79, %f86;
	sub.f32 	%f88, %f87, %f79;
	sub.f32 	%f89, %f88, %f86;
	st.shared.f32 	[%r19+896], %f85;
	add.s32 	%r76, %r75, %r49;
	mul.wide.u32 	%rd74, %r76, 4;
	add.s64 	%rd75, %rd48, %rd74;
	ld.global.nc.f32 	%f90, [%rd75];
	add.s64 	%rd76, %rd51, %rd74;
	ld.global.nc.f32 	%f91, [%rd76];
	add.f32 	%f92, %f90, %f91;
	mul.f32 	%f93, %f92, 0f3F000000;
	sub.f32 	%f94, %f93, %f89;
	add.f32 	%f95, %f87, %f94;
	sub.f32 	%f96, %f95, %f87;
	sub.f32 	%f97, %f96, %f94;
	st.shared.f32 	[%r19+1024], %f93;
	add.s32 	%r77, %r76, %r49;
	mul.wide.u32 	%rd77, %r77, 4;
	add.s64 	%rd78, %rd48, %rd77;
	ld.global.nc.f32 	%f98, [%rd78];
	add.s64 	%rd79, %rd51, %rd77;
	ld.global.nc.f32 	%f99, [%rd79];
	add.f32 	%f100, %f98, %f99;
	mul.f32 	%f101, %f100, 0f3F000000;
	sub.f32 	%f102, %f101, %f97;
	add.f32 	%f103, %f95, %f102;
	sub.f32 	%f104, %f103, %f95;
	sub.f32 	%f105, %f104, %f102;
	st.shared.f32 	[%r19+1152], %f101;
	add.s32 	%r78, %r77, %r49;
	mul.wide.u32 	%rd80, %r78, 4;
	add.s64 	%rd81, %rd48, %rd80;
	ld.global.nc.f32 	%f106, [%rd81];
	add.s64 	%rd82, %rd51, %rd80;
	ld.global.nc.f32 	%f107, [%rd82];
	add.f32 	%f108, %f106, %f107;
	mul.f32 	%f109, %f108, 0f3F000000;
	sub.f32 	%f110, %f109, %f105;
	add.f32 	%f111, %f103, %f110;
	sub.f32 	%f112, %f111, %f103;
	sub.f32 	%f113, %f112, %f110;
	st.shared.f32 	[%r19+1280], %f109;
	add.s32 	%r79, %r78, %r49;
	mul.wide.u32 	%rd83, %r79, 4;
	add.s64 	%rd84, %rd48, %rd83;
	ld.global.nc.f32 	%f114, [%rd84];
	add.s64 	%rd85, %rd51, %rd83;
	ld.global.nc.f32 	%f115, [%rd85];
	add.f32 	%f116, %f114, %f115;
	mul.f32 	%f117, %f116, 0f3F000000;
	sub.f32 	%f118, %f117, %f113;
	add.f32 	%f119, %f111, %f118;
	sub.f32 	%f120, %f119, %f111;
	sub.f32 	%f121, %f120, %f118;
	st.shared.f32 	[%r19+1408], %f117;
	add.s32 	%r80, %r79, %r49;
	mul.wide.u32 	%rd86, %r80, 4;
	add.s64 	%rd87, %rd48, %rd86;
	ld.global.nc.f32 	%f122, [%rd87];
	add.s64 	%rd88, %rd51, %rd86;
	ld.global.nc.f32 	%f123, [%rd88];
	add.f32 	%f124, %f122, %f123;
	mul.f32 	%f125, %f124, 0f3F000000;
	sub.f32 	%f126, %f125, %f121;
	add.f32 	%f127, %f119, %f126;
	sub.f32 	%f128, %f127, %f119;
	sub.f32 	%f129, %f128, %f126;
	st.shared.f32 	[%r19+1536], %f125;
	add.s32 	%r81, %r80, %r49;
	mul.wide.u32 	%rd89, %r81, 4;
	add.s64 	%rd90, %rd48, %rd89;
	ld.global.nc.f32 	%f130, [%rd90];
	add.s64 	%rd91, %rd51, %rd89;
	ld.global.nc.f32 	%f131, [%rd91];
	add.f32 	%f132, %f130, %f131;
	mul.f32 	%f133, %f132, 0f3F000000;
	sub.f32 	%f134, %f133, %f129;
	add.f32 	%f135, %f127, %f134;
	sub.f32 	%f136, %f135, %f127;
	sub.f32 	%f137, %f136, %f134;
	st.shared.f32 	[%r19+1664], %f133;
	add.s32 	%r82, %r81, %r49;
	mul.wide.u32 	%rd92, %r82, 4;
	add.s64 	%rd93, %rd48, %rd92;
	ld.global.nc.f32 	%f138, [%rd93];
	add.s64 	%rd94, %rd51, %rd92;
	ld.global.nc.f32 	%f139, [%rd94];
	add.f32 	%f140, %f138, %f139;
	mul.f32 	%f141, %f140, 0f3F000000;
	sub.f32 	%f142, %f141, %f137;
	add.f32 	%f143, %f135, %f142;
	sub.f32 	%f144, %f143, %f135;
	sub.f32 	%f145, %f144, %f142;
	st.shared.f32 	[%r19+1792], %f141;
	add.s32 	%r83, %r82, %r49;
	mul.wide.u32 	%rd95, %r83, 4;
	add.s64 	%rd96, %rd48, %rd95;
	ld.global.nc.f32 	%f146, [%rd96];
	add.s64 	%rd97, %rd51, %rd95;
	ld.global.nc.f32 	%f147, [%rd97];
	add.f32 	%f148, %f146, %f147;
	mul.f32 	%f149, %f148, 0f3F000000;
	sub.f32 	%f150, %f149, %f145;
	add.f32 	%f151, %f143, %f150;
	sub.f32 	%f152, %f151, %f143;
	sub.f32 	%f153, %f152, %f150;
	st.shared.f32 	[%r19+1920], %f149;
	add.s32 	%r84, %r83, %r49;
	mul.wide.u32 	%rd98, %r84, 4;
	add.s64 	%rd99, %rd48, %rd98;
	ld.global.nc.f32 	%f154, [%rd99];
	add.s64 	%rd100, %rd51, %rd98;
	ld.global.nc.f32 	%f155, [%rd100];
	add.f32 	%f156, %f154, %f155;
	mul.f32 	%f157, %f156, 0f3F000000;
	sub.f32 	%f158, %f157, %f153;
	add.f32 	%f159, %f151, %f158;
	sub.f32 	%f160, %f159, %f151;
	sub.f32 	%f161, %f160, %f158;
	st.shared.f32 	[%r19+2048], %f157;
	add.s32 	%r85, %r84, %r49;
	mul.wide.u32 	%rd101, %r85, 4;
	add.s64 	%rd102, %rd48, %rd101;
	ld.global.nc.f32 	%f162, [%rd102];
	add.s64 	%rd103, %rd51, %rd101;
	ld.global.nc.f32 	%f163, [%rd103];
	add.f32 	%f164, %f162, %f163;
	mul.f32 	%f165, %f164, 0f3F000000;
	sub.f32 	%f166, %f165, %f161;
	add.f32 	%f167, %f159, %f166;
	sub.f32 	%f168, %f167, %f159;
	sub.f32 	%f169, %f168, %f166;
	st.shared.f32 	[%r19+2176], %f165;
	add.s32 	%r86, %r85, %r49;
	mul.wide.u32 	%rd104, %r86, 4;
	add.s64 	%rd105, %rd48, %rd104;
	ld.global.nc.f32 	%f170, [%rd105];
	add.s64 	%rd106, %rd51, %rd104;
	ld.global.nc.f32 	%f171, [%rd106];
	add.f32 	%f172, %f170, %f171;
	mul.f32 	%f173, %f172, 0f3F000000;
	sub.f32 	%f174, %f173, %f169;
	add.f32 	%f175, %f167, %f174;
	sub.f32 	%f176, %f175, %f167;
	sub.f32 	%f177, %f176, %f174;
	st.shared.f32 	[%r19+2304], %f173;
	add.s32 	%r87, %r86, %r49;
	mul.wide.u32 	%rd107, %r87, 4;
	add.s64 	%rd108, %rd48, %rd107;
	ld.global.nc.f32 	%f178, [%rd108];
	add.s64 	%rd109, %rd51, %rd107;
	ld.global.nc.f32 	%f179, [%rd109];
	add.f32 	%f180, %f178, %f179;
	mul.f32 	%f181, %f180, 0f3F000000;
	sub.f32 	%f182, %f181, %f177;
	add.f32 	%f183, %f175, %f182;
	sub.f32 	%f184, %f183, %f175;
	sub.f32 	%f185, %f184, %f182;
	st.shared.f32 	[%r19+2432], %f181;
	add.s32 	%r88, %r87, %r49;
	mul.wide.u32 	%rd110, %r88, 4;
	add.s64 	%rd111, %rd48, %rd110;
	ld.global.nc.f32 	%f186, [%rd111];
	add.s64 	%rd112, %rd51, %rd110;
	ld.global.nc.f32 	%f187, [%rd112];
	add.f32 	%f188, %f186, %f187;
	mul.f32 	%f189, %f188, 0f3F000000;
	sub.f32 	%f190, %f189, %f185;
	add.f32 	%f191, %f183, %f190;
	sub.f32 	%f192, %f191, %f183;
	sub.f32 	%f193, %f192, %f190;
	st.shared.f32 	[%r19+2560], %f189;
	add.s32 	%r89, %r88, %r49;
	mul.wide.u32 	%rd113, %r89, 4;
	add.s64 	%rd114, %rd48, %rd113;
	ld.global.nc.f32 	%f194, [%rd114];
	add.s64 	%rd115, %rd51, %rd113;
	ld.global.nc.f32 	%f195, [%rd115];
	add.f32 	%f196, %f194, %f195;
	mul.f32 	%f197, %f196, 0f3F000000;
	sub.f32 	%f198, %f197, %f193;
	add.f32 	%f199, %f191, %f198;
	sub.f32 	%f200, %f199, %f191;
	sub.f32 	%f201, %f200, %f198;
	st.shared.f32 	[%r19+2688], %f197;
	add.s32 	%r90, %r89, %r49;
	mul.wide.u32 	%rd116, %r90, 4;
	add.s64 	%rd117, %rd48, %rd116;
	ld.global.nc.f32 	%f202, [%rd117];
	add.s64 	%rd118, %rd51, %rd116;
	ld.global.nc.f32 	%f203, [%rd118];
	add.f32 	%f204, %f202, %f203;
	mul.f32 	%f205, %f204, 0f3F000000;
	sub.f32 	%f206, %f205, %f201;
	add.f32 	%f207, %f199, %f206;
	sub.f32 	%f208, %f207, %f199;
	sub.f32 	%f209, %f208, %f206;
	st.shared.f32 	[%r19+2816], %f205;
	add.s32 	%r91, %r90, %r49;
	mul.wide.u32 	%rd119, %r91, 4;
	add.s64 	%rd120, %rd48, %rd119;
	ld.global.nc.f32 	%f210, [%rd120];
	add.s64 	%rd121, %rd51, %rd119;
	ld.global.nc.f32 	%f211, [%rd121];
	add.f32 	%f212, %f210, %f211;
	mul.f32 	%f213, %f212, 0f3F000000;
	sub.f32 	%f214, %f213, %f209;
	add.f32 	%f215, %f207, %f214;
	sub.f32 	%f216, %f215, %f207;
	sub.f32 	%f217, %f216, %f214;
	st.shared.f32 	[%r19+2944], %f213;
	add.s32 	%r92, %r91, %r49;
	mul.wide.u32 	%rd122, %r92, 4;
	add.s64 	%rd123, %rd48, %rd122;
	ld.global.nc.f32 	%f218, [%rd123];
	add.s64 	%rd124, %rd51, %rd122;
	ld.global.nc.f32 	%f219, [%rd124];
	add.f32 	%f220, %f218, %f219;
	mul.f32 	%f221, %f220, 0f3F000000;
	sub.f32 	%f222, %f221, %f217;
	add.f32 	%f223, %f215, %f222;
	sub.f32 	%f224, %f223, %f215;
	sub.f32 	%f225, %f224, %f222;
	st.shared.f32 	[%r19+3072], %f221;
	add.s32 	%r93, %r92, %r49;
	mul.wide.u32 	%rd125, %r93, 4;
	add.s64 	%rd126, %rd48, %rd125;
	ld.global.nc.f32 	%f226, [%rd126];
	add.s64 	%rd127, %rd51, %rd125;
	ld.global.nc.f32 	%f227, [%rd127];
	add.f32 	%f228, %f226, %f227;
	mul.f32 	%f229, %f228, 0f3F000000;
	sub.f32 	%f230, %f229, %f225;
	add.f32 	%f231, %f223, %f230;
	sub.f32 	%f232, %f231, %f223;
	sub.f32 	%f233, %f232, %f230;
	st.shared.f32 	[%r19+3200], %f229;
	add.s32 	%r94, %r93, %r49;
	mul.wide.u32 	%rd128, %r94, 4;
	add.s64 	%rd129, %rd48, %rd128;
	ld.global.nc.f32 	%f234, [%rd129];
	add.s64 	%rd130, %rd51, %rd128;
	ld.global.nc.f32 	%f235, [%rd130];
	add.f32 	%f236, %f234, %f235;
	mul.f32 	%f237, %f236, 0f3F000000;
	sub.f32 	%f238, %f237, %f233;
	add.f32 	%f239, %f231, %f238;
	sub.f32 	%f240, %f239, %f231;
	sub.f32 	%f241, %f240, %f238;
	st.shared.f32 	[%r19+3328], %f237;
	add.s32 	%r95, %r94, %r49;
	mul.wide.u32 	%rd131, %r95, 4;
	add.s64 	%rd132, %rd48, %rd131;
	ld.global.nc.f32 	%f242, [%rd132];
	add.s64 	%rd133, %rd51, %rd131;
	ld.global.nc.f32 	%f243, [%rd133];
	add.f32 	%f244, %f242, %f243;
	mul.f32 	%f245, %f244, 0f3F000000;
	sub.f32 	%f246, %f245, %f241;
	add.f32 	%f247, %f239, %f246;
	sub.f32 	%f248, %f247, %f239;
	sub.f32 	%f249, %f248, %f246;
	st.shared.f32 	[%r19+3456], %f245;
	add.s32 	%r96, %r95, %r49;
	mul.wide.u32 	%rd134, %r96, 4;
	add.s64 	%rd135, %rd48, %rd134;
	ld.global.nc.f32 	%f250, [%rd135];
	add.s64 	%rd136, %rd51, %rd134;
	ld.global.nc.f32 	%f251, [%rd136];
	add.f32 	%f252, %f250, %f251;
	mul.f32 	%f253, %f252, 0f3F000000;
	sub.f32 	%f254, %f253, %f249;
	add.f32 	%f255, %f247, %f254;
	sub.f32 	%f256, %f255, %f247;
	sub.f32 	%f257, %f256, %f254;
	st.shared.f32 	[%r19+3584], %f253;
	add.s32 	%r97, %r96, %r49;
	mul.wide.u32 	%rd137, %r97, 4;
	add.s64 	%rd138, %rd48, %rd137;
	ld.global.nc.f32 	%f258, [%rd138];
	add.s64 	%rd139, %rd51, %rd137;
	ld.global.nc.f32 	%f259, [%rd139];
	add.f32 	%f260, %f258, %f259;
	mul.f32 	%f261, %f260, 0f3F000000;
	sub.f32 	%f262, %f261, %f257;
	add.f32 	%f263, %f255, %f262;
	sub.f32 	%f264, %f263, %f255;
	sub.f32 	%f265, %f264, %f262;
	st.shared.f32 	[%r19+3712], %f261;
	add.s32 	%r98, %r97, %r49;
	mul.wide.u32 	%rd140, %r98, 4;
	add.s64 	%rd141, %rd48, %rd140;
	ld.global.nc.f32 	%f266, [%rd141];
	add.s64 	%rd142, %rd51, %rd140;
	ld.global.nc.f32 	%f267, [%rd142];
	add.f32 	%f268, %f266, %f267;
	mul.f32 	%f269, %f268, 0f3F000000;
	sub.f32 	%f270, %f269, %f265;
	add.f32 	%f271, %f263, %f270;
	sub.f32 	%f272, %f271, %f263;
	sub.f32 	%f273, %f272, %f270;
	st.shared.f32 	[%r19+3840], %f269;
	add.s32 	%r99, %r98, %r49;
	mul.wide.u32 	%rd143, %r99, 4;
	add.s64 	%rd144, %rd48, %rd143;
	ld.global.nc.f32 	%f274, [%rd144];
	add.s64 	%rd145, %rd51, %rd143;
	ld.global.nc.f32 	%f275, [%rd145];
	add.f32 	%f276, %f274, %f275;
	mul.f32 	%f277, %f276, 0f3F000000;
	sub.f32 	%f278, %f277, %f273;
	add.f32 	%f279, %f271, %f278;
	sub.f32 	%f280, %f279, %f271;
	sub.f32 	%f281, %f280, %f278;
	st.shared.f32 	[%r19+3968], %f277;
	add.s32 	%r100, %r99, %r49;
	mul.wide.u32 	%rd146, %r100, 4;
	add.s64 	%rd147, %rd48, %rd146;
	ld.global.nc.f32 	%f282, [%rd147];
	add.s64 	%rd148, %rd51, %rd146;
	ld.global.nc.f32 	%f283, [%rd148];
	add.f32 	%f284, %f282, %f283;
	mul.f32 	%f285, %f284, 0f3F000000;
	sub.f32 	%f286, %f285, %f281;
	add.f32 	%f287, %f279, %f286;
	sub.f32 	%f288, %f287, %f279;
	sub.f32 	%f289, %f288, %f286;
	st.shared.f32 	[%r19+4096], %f285;
	add.s32 	%r101, %r100, %r49;
	mul.wide.u32 	%rd149, %r101, 4;
	add.s64 	%rd150, %rd48, %rd149;
	ld.global.nc.f32 	%f290, [%rd150];
	add.s64 	%rd151, %rd51, %rd149;
	ld.global.nc.f32 	%f291, [%rd151];
	add.f32 	%f292, %f290, %f291;
	mul.f32 	%f293, %f292, 0f3F000000;
	sub.f32 	%f294, %f293, %f289;
	add.f32 	%f295, %f287, %f294;
	sub.f32 	%f296, %f295, %f287;
	sub.f32 	%f297, %f296, %f294;
	st.shared.f32 	[%r19+4224], %f293;
	add.s32 	%r157, %r153, 38;
	add.s32 	%r102, %r101, %r49;
	mul.wide.u32 	%rd152, %r102, 4;
	add.s64 	%rd153, %rd48, %rd152;
	ld.global.nc.f32 	%f298, [%rd153];
	add.s64 	%rd154, %rd51, %rd152;
	ld.global.nc.f32 	%f299, [%rd154];
	add.f32 	%f300, %f298, %f299;
	mul.f32 	%f301, %f300, 0f3F000000;
	sub.f32 	%f302, %f301, %f297;
	add.f32 	%f303, %f295, %f302;
	sub.f32 	%f304, %f303, %f295;
	sub.f32 	%f305, %f304, %f302;
	neg.f32 	%f306, %f31;
	sub.f32 	%f307, %f306, %f305;
	add.f32 	%f308, %f303, %f307;
	sub.f32 	%f309, %f308, %f303;
	sub.f32 	%f310, %f309, %f307;
	st.shared.f32 	[%r19], %f301;
	mul.f32 	%f311, %f308, 0f3CF0F0F1;
	sub.f32 	%f312, %f301, %f65;
	add.f32 	%f313, %f63, %f312;
	sub.f32 	%f314, %f313, %f63;
	sub.f32 	%f315, %f314, %f312;
	sub.f32 	%f316, %f306, %f315;
	add.f32 	%f317, %f313, %f316;
	sub.f32 	%f318, %f317, %f313;
	sub.f32 	%f319, %f318, %f316;
	st.shared.f32 	[%r19+4352], %f301;
	mul.f32 	%f320, %f317, 0f3E4CCCCD;
	sub.f32 	%f321, %f320, %f311;
	add.f32 	%f322, %f321, 0f00000000;
	sub.f32 	%f323, %f322, %f321;
	add.s32 	%r22, %r19, 4992;
	st.shared.f32 	[%r19+4992], %f321;
	add.s32 	%r103, %r102, %r49;
	mul.wide.u32 	%rd155, %r103, 4;
	add.s64 	%rd156, %rd48, %rd155;
	ld.global.nc.f32 	%f324, [%rd156];
	add.s64 	%rd157, %rd51, %rd155;
	ld.global.nc.f32 	%f325, [%rd157];
	add.f32 	%f326, %f324, %f325;
	mul.f32 	%f327, %f326, 0f3F000000;
	sub.f32 	%f328, %f327, %f310;
	add.f32 	%f329, %f308, %f328;
	sub.f32 	%f330, %f329, %f308;
	sub.f32 	%f331, %f330, %f328;
	neg.f32 	%f332, %f37;
	sub.f32 	%f333, %f332, %f331;
	add.f32 	%f334, %f329, %f333;
	sub.f32 	%f335, %f334, %f329;
	sub.f32 	%f336, %f335, %f333;
	st.shared.f32 	[%r19+128], %f327;
	mul.f32 	%f337, %f334, 0f3CF0F0F1;
	sub.f32 	%f338, %f327, %f319;
	add.f32 	%f339, %f317, %f338;
	sub.f32 	%f340, %f339, %f317;
	sub.f32 	%f341, %f340, %f338;
	sub.f32 	%f342, %f332, %f341;
	add.f32 	%f343, %f339, %f342;
	sub.f32 	%f344, %f343, %f339;
	sub.f32 	%f345, %f344, %f342;
	st.shared.f32 	[%r19+4480], %f327;
	mul.f32 	%f346, %f343, 0f3E4CCCCD;
	sub.f32 	%f347, %f346, %f337;
	sub.f32 	%f348, %f347, %f323;
	add.f32 	%f349, %f322, %f348;
	sub.f32 	%f350, %f349, %f322;
	sub.f32 	%f351, %f350, %f348;
	st.shared.f32 	[%r19+5120], %f347;
	add.s32 	%r104, %r103, %r49;
	mul.wide.u32 	%rd158, %r104, 4;
	add.s64 	%rd159, %rd48, %rd158;
	ld.global.nc.f32 	%f352, [%rd159];
	add.s64 	%rd160, %rd51, %rd158;
	ld.global.nc.f32 	%f353, [%rd160];
	add.f32 	%f354, %f352, %f353;
	mul.f32 	%f355, %f354, 0f3F000000;
	sub.f32 	%f356, %f355, %f336;
	add.f32 	%f357, %f334, %f356;
	sub.f32 	%f358, %f357, %f334;
	sub.f32 	%f359, %f358, %f356;
	neg.f32 	%f360, %f45;
	sub.f32 	%f361, %f360, %f359;
	add.f32 	%f362, %f357, %f361;
	sub.f32 	%f363, %f362, %f357;
	sub.f32 	%f364, %f363, %f361;
	st.shared.f32 	[%r19+256], %f355;
	mul.f32 	%f365, %f362, 0f3CF0F0F1;
	sub.f32 	%f366, %f355, %f345;
	add.f32 	%f367, %f343, %f366;
	sub.f32 	%f368, %f367, %f343;
	sub.f32 	%f369, %f368, %f366;
	sub.f32 	%f370, %f360, %f369;
	add.f32 	%f371, %f367, %f370;
	sub.f32 	%f372, %f371, %f367;
	sub.f32 	%f373, %f372, %f370;
	st.shared.f32 	[%r19+4608], %f355;
	mul.f32 	%f374, %f371, 0f3E4CCCCD;
	sub.f32 	%f375, %f374, %f365;
	sub.f32 	%f376, %f375, %f351;
	add.f32 	%f377, %f349, %f376;
	sub.f32 	%f378, %f377, %f349;
	sub.f32 	%f379, %f378, %f376;
	st.shared.f32 	[%r19+5248], %f375;
	add.s32 	%r105, %r104, %r49;
	mul.wide.u32 	%rd161, %r105, 4;
	add.s64 	%rd162, %rd48, %rd161;
	ld.global.nc.f32 	%f380, [%rd162];
	add.s64 	%rd163, %rd51, %rd161;
	ld.global.nc.f32 	%f381, [%rd163];
	add.f32 	%f382, %f380, %f381;
	mul.f32 	%f383, %f382, 0f3F000000;
	sub.f32 	%f384, %f383, %f364;
	add.f32 	%f385, %f362, %f384;
	sub.f32 	%f386, %f385, %f362;
	sub.f32 	%f387, %f386, %f384;
	neg.f32 	%f388, %f53;
	sub.f32 	%f389, %f388, %f387;
	add.f32 	%f516, %f385, %f389;
	sub.f32 	%f390, %f516, %f385;
	sub.f32 	%f515, %f390, %f389;
	st.shared.f32 	[%r19+384], %f383;
	mul.f32 	%f391, %f516, 0f3CF0F0F1;
	sub.f32 	%f392, %f383, %f373;
	add.f32 	%f393, %f371, %f392;
	sub.f32 	%f394, %f393, %f371;
	sub.f32 	%f395, %f394, %f392;
	sub.f32 	%f396, %f388, %f395;
	add.f32 	%f514, %f393, %f396;
	sub.f32 	%f397, %f514, %f393;
	sub.f32 	%f513, %f397, %f396;
	st.shared.f32 	[%r19+4736], %f383;
	mul.f32 	%f398, %f514, 0f3E4CCCCD;
	sub.f32 	%f399, %f398, %f391;
	sub.f32 	%f400, %f399, %f379;
	add.f32 	%f512, %f377, %f400;
	sub.f32 	%f401, %f512, %f377;
	sub.f32 	%f511, %f401, %f400;
	st.shared.f32 	[%r19+5376], %f399;
	setp.ge.s32 	%p15, %r157, %r50;
	@%p15 bra 	$L__BB2_20;
	add.s32 	%r23, %r65, -38;
	add.s32 	%r110, %r50, -39;
	setp.eq.s32 	%p16, %r110, %r153;
	mov.b32 	%r160, 512;
	mov.b32 	%r159, 4864;
	mov.b32 	%r158, 5504;
	mov.f32 	%f517, 0f00000000;
	@%p16 bra 	$L__BB2_18;
	add.s32 	%r112, %r153, 39;
	mad.lo.s32 	%r113, %r49, %r112, %r2;
	add.s32 	%r152, %r113, %r1;
	mad.lo.s32 	%r114, %r49, %r157, %r2;
	add.s32 	%r151, %r114, %r1;
	and.b32  	%r115, %r23, -2;
	neg.s32 	%r150, %r115;
	mov.b32 	%r154, 4;
	mov.f32 	%f517, 0f00000000;
	mov.u32 	%r155, %r154;
	mov.u32 	%r156, %r154;
$L__BB2_16:
	ld.param.u64 	%rd195, [acosc_many_series_one_param_f32_warp_param_6];
	ld.param.u64 	%rd193, [acosc_many_series_one_param_f32_warp_param_5];
	ld.param.u64 	%rd191, [acosc_many_series_one_param_f32_warp_param_1];
	ld.param.u64 	%rd188, [acosc_many_series_one_param_f32_warp_param_0];
	cvta.to.global.u64 	%rd164, %rd188;
	mul.wide.u32 	%rd165, %r151, 4;
	add.s64 	%rd166, %rd164, %rd165;
	ld.global.nc.f32 	%f404, [%rd166];
	cvta.to.global.u64 	%rd167, %rd191;
	add.s64 	%rd168, %rd167, %rd165;
	ld.global.nc.f32 	%f405, [%rd168];
	add.f32 	%f406, %f404, %f405;
	mul.f32 	%f407, %f406, 0f3F000000;
	shl.b32 	%r116, %r156, 7;
	add.s32 	%r117, %r19, %r116;
	ld.shared.f32 	%f408, [%r117];
	sub.f32 	%f409, %f407, %f515;
	add.f32 	%f410, %f516, %f409;
	sub.f32 	%f411, %f410, %f516;
	sub.f32 	%f412, %f411, %f409;
	neg.f32 	%f413, %f408;
	sub.f32 	%f414, %f413, %f412;
	add.f32 	%f415, %f410, %f414;
	sub.f32 	%f416, %f415, %f410;
	sub.f32 	%f417, %f416, %f414;
	st.shared.f32 	[%r117], %f407;
	add.s32 	%r118, %r156, 1;
	setp.eq.s32 	%p17, %r118, 34;
	selp.b32 	%r119, 0, %r118, %p17;
	mul.f32 	%f418, %f415, 0f3CF0F0F1;
	shl.b32 	%r120, %r155, 7;
	add.s32 	%r121, %r20, %r120;
	ld.shared.f32 	%f419, [%r121];
	sub.f32 	%f420, %f407, %f513;
	add.f32 	%f421, %f514, %f420;
	sub.f32 	%f422, %f421, %f514;
	sub.f32 	%f423, %f422, %f420;
	neg.f32 	%f424, %f419;
	sub.f32 	%f425, %f424, %f423;
	add.f32 	%f426, %f421, %f425;
	sub.f32 	%f427, %f426, %f421;
	sub.f32 	%f428, %f427, %f425;
	st.shared.f32 	[%r121], %f407;
	add.s32 	%r122, %r155, 1;
	setp.eq.s32 	%p18, %r122, 5;
	selp.b32 	%r123, 0, %r122, %p18;
	mul.f32 	%f429, %f426, 0f3E4CCCCD;
	sub.f32 	%f430, %f429, %f418;
	shl.b32 	%r124, %r154, 7;
	add.s32 	%r125, %r22, %r124;
	ld.shared.f32 	%f431, [%r125];
	sub.f32 	%f432, %f430, %f511;
	add.f32 	%f433, %f512, %f432;
	sub.f32 	%f434, %f433, %f512;
	sub.f32 	%f435, %f434, %f432;
	neg.f32 	%f436, %f431;
	sub.f32 	%f437, %f436, %f435;
	add.f32 	%f438, %f433, %f437;
	sub.f32 	%f439, %f438, %f433;
	sub.f32 	%f440, %f439, %f437;
	st.shared.f32 	[%r125], %f430;
	add.s32 	%r126, %r154, 1;
	setp.eq.s32 	%p19, %r126, 5;
	selp.b32 	%r127, 0, %r126, %p19;
	mul.f32 	%f441, %f438, 0f3E4CCCCD;
	sub.f32 	%f442, %f430, %f441;
	sub.f32 	%f443, %f442, %f517;
	cvta.to.global.u64 	%rd169, %rd193;
	add.s64 	%rd170, %rd169, %rd165;
	st.global.f32 	[%rd170], %f442;
	cvta.to.global.u64 	%rd171, %rd195;
	add.s64 	%rd172, %rd171, %rd165;
	st.global.f32 	[%rd172], %f443;
	mul.wide.u32 	%rd173, %r152, 4;
	add.s64 	%rd174, %rd164, %rd173;
	ld.global.nc.f32 	%f444, [%rd174];
	add.s64 	%rd175, %rd167, %rd173;
	ld.global.nc.f32 	%f445, [%rd175];
	add.f32 	%f446, %f444, %f445;
	mul.f32 	%f447, %f446, 0f3F000000;
	shl.b32 	%r128, %r119, 7;
	add.s32 	%r129, %r19, %r128;
	ld.shared.f32 	%f448, [%r129];
	sub.f32 	%f449, %f447, %f417;
	add.f32 	%f450, %f415, %f449;
	sub.f32 	%f451, %f450, %f415;
	sub.f32 	%f452, %f451, %f449;
	neg.f32 	%f453, %f448;
	sub.f32 	%f454, %f453, %f452;
	add.f32 	%f516, %f450, %f454;
	sub.f32 	%f455, %f516, %f450;
	sub.f32 	%f515, %f455, %f454;
	st.shared.f32 	[%r129], %f447;
	add.s32 	%r130, %r119, 1;
	setp.eq.s32 	%p20, %r130, 34;
	selp.b32 	%r156, 0, %r130, %p20;
	mul.f32 	%f456, %f516, 0f3CF0F0F1;
	shl.b32 	%r131, %r123, 7;
	add.s32 	%r132, %r20, %r131;
	ld.shared.f32 	%f457, [%r132];
	sub.f32 	%f458, %f447, %f428;
	add.f32 	%f459, %f426, %f458;
	sub.f32 	%f460, %f459, %f426;
	sub.f32 	%f461, %f460, %f458;
	neg.f32 	%f462, %f457;
	sub.f32 	%f463, %f462, %f461;
	add.f32 	%f514, %f459, %f463;
	sub.f32 	%f464, %f514, %f459;
	sub.f32 	%f513, %f464, %f463;
	st.shared.f32 	[%r132], %f447;
	add.s32 	%r133, %r123, 1;
	setp.eq.s32 	%p21, %r133, 5;
	selp.b32 	%r155, 0, %r133, %p21;
	mul.f32 	%f465, %f514, 0f3E4CCCCD;
	sub.f32 	%f466, %f465, %f456;
	shl.b32 	%r134, %r127, 7;
	add.s32 	%r135, %r22, %r134;
	ld.shared.f32 	%f467, [%r135];
	sub.f32 	%f468, %f466, %f440;
	add.f32 	%f469, %f438, %f468;
	sub.f32 	%f470, %f469, %f438;
	sub.f32 	%f471, %f470, %f468;
	neg.f32 	%f472, %f467;
	sub.f32 	%f473, %f472, %f471;
	add.f32 	%f512, %f469, %f473;
	sub.f32 	%f474, %f512, %f469;
	sub.f32 	%f511, %f474, %f473;
	st.shared.f32 	[%r135], %f466;
	add.s32 	%r136, %r127, 1;
	setp.eq.s32 	%p22, %r136, 5;
	selp.b32 	%r154, 0, %r136, %p22;
	mul.f32 	%f475, %f512, 0f3E4CCCCD;
	sub.f32 	%f517, %f466, %f475;
	sub.f32 	%f476, %f517, %f442;
	add.s64 	%rd176, %rd169, %rd173;
	st.global.f32 	[%rd176], %f517;
	add.s64 	%rd177, %rd171, %rd173;
	st.global.f32 	[%rd177], %f476;
	add.s32 	%r153, %r153, 2;
	shl.b32 	%r137, %r49, 1;
	add.s32 	%r152, %r152, %r137;
	add.s32 	%r151, %r151, %r137;
	add.s32 	%r150, %r150, 2;
	setp.ne.s32 	%p23, %r150, 0;
	@%p23 bra 	$L__BB2_16;
	shl.b32 	%r160, %r156, 7;
	shl.b32 	%r138, %r155, 7;
	add.s32 	%r159, %r138, 4352;
	shl.b32 	%r139, %r154, 7;
	add.s32 	%r158, %r139, 4992;
	add.s32 	%r157, %r153, 38;
$L__BB2_18:
	and.b32  	%r140, %r23, 1;
	setp.eq.b32 	%p24, %r140, 1;
	not.pred 	%p25, %p24;
	@%p25 bra 	$L__BB2_20;
	ld.param.u64 	%rd196, [acosc_many_series_one_param_f32_warp_param_6];
	ld.param.u64 	%rd194, [acosc_many_series_one_param_f32_warp_param_5];
	ld.param.u64 	%rd192, [acosc_many_series_one_param_f32_warp_param_1];
	ld.param.u64 	%rd189, [acosc_many_series_one_param_f32_warp_param_0];
	mad.lo.s32 	%r141, %r157, %r49, %r3;
	cvta.to.global.u64 	%rd178, %rd189;
	mul.wide.u32 	%rd179, %r141, 4;
	add.s64 	%rd180, %rd178, %rd179;
	ld.global.nc.f32 	%f477, [%rd180];
	cvta.to.global.u64 	%rd181, %rd192;
	add.s64 	%rd182, %rd181, %rd179;
	ld.global.nc.f32 	%f478, [%rd182];
	add.f32 	%f479, %f477, %f478;
	mul.f32 	%f480, %f479, 0f3F000000;
	add.s32 	%r142, %r19, %r160;
	ld.shared.f32 	%f481, [%r142];
	sub.f32 	%f482, %f480, %f515;
	add.f32 	%f483, %f516, %f482;
	sub.f32 	%f484, %f483, %f516;
	sub.f32 	%f485, %f484, %f482;
	neg.f32 	%f486, %f481;
	sub.f32 	%f487, %f486, %f485;
	add.f32 	%f488, %f483, %f487;
	st.shared.f32 	[%r142], %f480;
	mul.f32 	%f489, %f488, 0fBCF0F0F1;
	add.s32 	%r143, %r19, %r159;
	ld.shared.f32 	%f490, [%r143];
	sub.f32 	%f491, %f480, %f513;
	add.f32 	%f492, %f514, %f491;
	sub.f32 	%f493, %f492, %f514;
	sub.f32 	%f494, %f493, %f491;
	neg.f32 	%f495, %f490;
	sub.f32 	%f496, %f495, %f494;
	add.f32 	%f497, %f492, %f496;
	st.shared.f32 	[%r143], %f480;
	fma.rn.f32 	%f498, %f497, 0f3E4CCCCD, %f489;
	add.s32 	%r144, %r19, %r158;
	ld.shared.f32 	%f499, [%r144];
	sub.f32 	%f500, %f498, %f511;
	add.f32 	%f501, %f512, %f500;
	sub.f32 	%f502, %f501, %f512;
	sub.f32 	%f503, %f502, %f500;
	neg.f32 	%f504, %f499;
	sub.f32 	%f505, %f504, %f503;
	add.f32 	%f506, %f501, %f505;
	st.shared.f32 	[%r144], %f498;
	mul.f32 	%f507, %f506, 0f3E4CCCCD;
	sub.f32 	%f508, %f498, %f507;
	sub.f32 	%f509, %f508, %f517;
	cvta.to.global.u64 	%rd183, %rd194;
	add.s64 	%rd184, %rd183, %rd179;
	st.global.f32 	[%rd184], %f508;
	cvta.to.global.u64 	%rd185, %rd196;
	add.s64 	%rd186, %rd185, %rd179;
	st.global.f32 	[%rd186], %f509;
$L__BB2_20:
	ret;

}


// ===== COMPILED SASS (sm_100) =====

	.target	sm_100

	.elftype	@"ET_EXEC"


//--------------------- .note.nv.tkinfo           --------------------------
	.section	.note.nv.tkinfo,"",@"SHT_NOTE"
	.sectionflags	@"SHF_NOTE_NV_TKINFO"
	.tkinfo
        /*0018*/ 	.word	0x00000002
        /*0030*/ 	.string	""
        /*0030*/ 	.string	"ptxas"
        /*0030*/ 	.string	"Cuda compilation tools, release 13.0, V13.0.88"
        /*0030*/ 	.string	"Build cuda_13.0.r13.0/compiler.36424714_0"
        /*0030*/ 	.string	"-arch sm_100 -m 64 "



//--------------------- .note.nv.cuinfo           --------------------------
	.section	.note.nv.cuinfo,"",@"SHT_NOTE"
	.sectionflags	@"SHF_NOTE_NV_CUINFO"
        /*0018*/ 	.short	0x0002
        /*001a*/ 	.short	0x0064
        /*001c*/ 	.short	0x0082
	.zero		2


//--------------------- .nv.info                  --------------------------
	.section	.nv.info,"",@"SHT_CUDA_INFO"
	.align	4


	//----- nvinfo : EIATTR_REGCOUNT
	.align		4
        /*0000*/ 	.byte	0x04, 0x2f
        /*0002*/ 	.short	(.L_1 - .L_0)
	.align		4
.L_0:
        /*0004*/ 	.word	index@(acosc_batch_f32)
        /*0008*/ 	.word	0x00000040


	//----- nvinfo : EIATTR_FRAME_SIZE
	.align		4
.L_1:
        /*000c*/ 	.byte	0x04, 0x11
        /*000e*/ 	.short	(.L_3 - .L_2)
	.align		4
.L_2:
        /*0010*/ 	.word	index@(acosc_batch_f32)
        /*0014*/ 	.word	0x00000000


	//----- nvinfo : EIATTR_REGCOUNT
	.align		4
.L_3:
        /*0018*/ 	.byte	0x04, 0x2f
        /*001a*/ 	.short	(.L_5 - .L_4)
	.align		4
.L_4:
        /*001c*/ 	.word	index@(acosc_many_series_one_param_f32)
        /*0020*/ 	.word	0x00000020


	//----- nvinfo : EIATTR_FRAME_SIZE
	.align		4
.L_5:
        /*0024*/ 	.byte	0x04, 0x11
        /*0026*/ 	.short	(.L_7 - .L_6)
	.align		4
.L_6:
        /*0028*/ 	.word	index@(acosc_many_series_one_param_f32)
        /*002c*/ 	.word	0x000000b8


	//----- nvinfo : EIATTR_REGCOUNT
	.align		4
.L_7:
        /*0030*/ 	.byte	0x04, 0x2f
        /*0032*/ 	.short	(.L_9 - .L_8)
	.align		4
.L_8:
        /*0034*/ 	.word	index@(acosc_many_series_one_param_f32_warp)
        /*0038*/ 	.word	0x00000020


	//----- nvinfo : EIATTR_FRAME_SIZE
	.align		4
.L_9:
        /*003c*/ 	.byte	0x04, 0x11
        /*003e*/ 	.short	(.L_11 - .L_10)
	.align		4
.L_10:
        /*0040*/ 	.word	index@(acosc_many_series_one_param_f32_warp)
        /*0044*/ 	.word	0x00000000


	//----- nvinfo : EIATTR_MIN_STACK_SIZE
	.align		4
.L_11:
        /*0048*/ 	.byte	0x04, 0x12
        /*004a*/ 	.short	(.L_13 - .L_12)
	.align		4
.L_12:
        /*004c*/ 	.word	index@(acosc_many_series_one_param_f32_warp)
        /*0050*/ 	.word	0x00000000


	//----- nvinfo : EIATTR_MIN_STACK_SIZE
	.align		4
.L_13:
        /*0054*/ 	.byte	0x04, 0x12
        /*0056*/ 	.short	(.L_15 - .L_14)
	.align		4
.L_14:
        /*0058*/ 	.word	index@(acosc_many_series_one_param_f32)
        /*005c*/ 	.word	0x000000b8


	//----- nvinfo : EIATTR_MIN_STACK_SIZE
	.align		4
.L_15:
        /*0060*/ 	.byte	0x04, 0x12
        /*0062*/ 	.short	(.L_17 - .L_16)
	.align		4
.L_16:
        /*0064*/ 	.word	index@(acosc_batch_f32)
        /*0068*/ 	.word	0x00000000
.L_17:


//--------------------- .nv.compat                --------------------------
	.section	.nv.compat,"",@"SHT_CUDA_COMPAT_INFO"
	.align	4
        /*0000*/ 	.byte	0x02, 0x09, 0x00, 0x00, 0x02, 0x02, 0x01, 0x00, 0x02, 0x05, 0x05, 0x00, 0x03, 0x07, 0x01, 0x01
        /*0010*/ 	.byte	0x02, 0x03, 0x00, 0x00, 0x02, 0x06, 0x01, 0x00, 0x04, 0x0b, 0x08, 0x00, 0x09, 0x00, 0x00, 0x00
        /*0020*/ 	.byte	0x00, 0x00, 0x00, 0x00


//--------------------- .nv.info.acosc_many_series_one_param_f32_warp --------------------------
	.section	.nv.info.acosc_many_series_one_param_f32_warp,"",@"SHT_CUDA_INFO"
	.sectionflags	@""
	.align	4


	//----- nvinfo : EIATTR_CUDA_API_VERSION
	.align		4
        /*0000*/ 	.byte	0x04, 0x37
        /*0002*/ 	.short	(.L_19 - .L_18)
.L_18:
        /*0004*/ 	.word	0x00000082


	//----- nvinfo : EIATTR_KPARAM_INFO
	.align		4
.L_19:
        /*0008*/ 	.byte	0x04, 0x17
        /*000a*/ 	.short	(.L_21 - .L_20)
.L_20:
        /*000c*/ 	.word	0x00000000
        /*0010*/ 	.short	0x0006
        /*0012*/ 	.short	0x0028
        /*0014*/ 	.byte	0x00, 0xf5, 0x21, 0x00


	//----- nvinfo : EIATTR_KPARAM_INFO
	.align		4
.L_21:
        /*0018*/ 	.byte	0x04, 0x17
        /*001a*/ 	.short	(.L_23 - .L_22)
.L_22:
        /*001c*/ 	.word	0x00000000
        /*0020*/ 	.short	0x0005
        /*0022*/ 	.short	0x0020
        /*0024*/ 	.byte	0x00, 0xf5, 0x21, 0x00


	//----- nvinfo : EIATTR_KPARAM_INFO
	.align		4
.L_23:
        /*0028*/ 	.byte	0x04, 0x17
        /*002a*/ 	.short	(.L_25 - .L_24)
.L_24:
        /*002c*/ 	.word	0x00000000
        /*0030*/ 	.short	0x0004
        /*0032*/ 	.short	0x001c
        /*0034*/ 	.byte	0x00, 0xf0, 0x11, 0x00


	//----- nvinfo : EIATTR_KPARAM_INFO
	.align		4
.L_25:
        /*0038*/ 	.byte	0x04, 0x17
        /*003a*/ 	.short	(.L_27 - .L_26)
.L_26:
        /*003c*/ 	.word	0x00000000
        /*0040*/ 	.short	0x0003
        /*0042*/ 	.short	0x0018
        /*0044*/ 	.byte	0x00, 0xf0, 0x11, 0x00


	//----- nvinfo : EIATTR_KPARAM_INFO
	.align		4
.L_27:
        /*0048*/ 	.byte	0x04, 0x17
        /*004a*/ 	.short	(.L_29 - .L_28)
.L_28:
        /*004c*/ 	.word	0x00000000
        /*0050*/ 	.short	0x0002
        /*0052*/ 	.short	0x0010
        /*0054*/ 	.byte	0x00, 0xf5, 0x21, 0x00


	//----- nvinfo : EIATTR_KPARAM_INFO
	.align		4
.L_29:
        /*0058*/ 	.byte	0x04, 0x17
        /*005a*/ 	.short	(.L_31 - .L_30)
.L_30:
        /*005c*/ 	.word	0x00000000
        /*0060*/ 	.short	0x0001
        /*0062*/ 	.short	0x0008
        /*0064*/ 	.byte	0x00, 0xf5, 0x21, 0x00


	//----- nvinfo : EIATTR_KPARAM_INFO
	.align		4
.L_31:
        /*0068*/ 	.byte	0x04, 0x17
        /*006a*/ 	.short	(.L_33 - .L_32)
.L_32:
        /*006c*/ 	.word	0x00000000
        /*0070*/ 	.short	0x0000
        /*0072*/ 	.short	0x0000
        /*0074*/ 	.byte	0x00, 0xf5, 0x21, 0x00


	//----- nvinfo : EIATTR_SPARSE_MMA_MASK
	.align		4
.L_33:
        /*0078*/ 	.byte	0x03, 0x50
        /*007a*/ 	.short	0x0000


	//----- nvinfo : EIATTR_MAXREG_COUNT
	.align		4
        /*007c*/ 	.byte	0x03, 0x1b
        /*007e*/ 	.short	0x00ff


	//----- nvinfo : EIATTR_MERCURY_ISA_VERSION
	.align		4
        /*0080*/ 	.byte	0x03, 0x5f
        /*0082*/ 	.short	0x0101


	//----- nvinfo : EIATTR_VRC_CTA_INIT_COUNT
	.align		4
        /*0084*/ 	.byte	0x02, 0x4a
	.zero		1
	.zero		1


	//----- nvinfo : EIATTR_EXIT_INSTR_OFFSETS
	.align		4
        /*0088*/ 	.byte	0x04, 0x1c
        /*008a*/ 	.short	(.L_35 - .L_34)


	//   ....[0]....
.L_34:
        /*008c*/ 	.word	0x00000090


	//   ....[1]....
        /*0090*/ 	.word	0x00000770


	//   ....[2]....
        /*0094*/ 	.word	0x000028a0


	//   ....[3]....
        /*0098*/ 	.word	0x00003270


	//   ....[4]....
        /*009c*/ 	.word	0x00003540


	//----- nvinfo : EIATTR_CRS_STACK_SIZE
	.align		4
.L_35:
        /*00a0*/ 	.byte	0x04, 0x1e
        /*00a2*/ 	.short	(.L_37 - .L_36)
.L_36:
        /*00a4*/ 	.word	0x00000000


	//----- nvinfo : EIATTR_CBANK_PARAM_SIZE
	.align		4
.L_37:
        /*00a8*/ 	.byte	0x03, 0x19
        /*00aa*/ 	.short	0x0030


	//----- nvinfo : EIATTR_PARAM_CBANK
	.align		4
        /*00ac*/ 	.byte	0x04, 0x0a
        /*00ae*/ 	.short	(.L_39 - .L_38)
	.align		4
.L_38:
        /*00b0*/ 	.word	index@(.nv.constant0.acosc_many_series_one_param_f32_warp)
        /*00b4*/ 	.short	0x0380
        /*00b6*/ 	.short	0x0030


	//----- nvinfo : EIATTR_SW_WAR
	.align		4
.L_39:
        /*00b8*/ 	.byte	0x04, 0x36
        /*00ba*/ 	.short	(.L_41 - .L_40)
.L_40:
        /*00bc*/ 	.word	0x00000008
.L_41:


//--------------------- .nv.info.acosc_many_series_one_param_f32 --------------------------
	.section	.nv.info.acosc_many_series_one_param_f32,"",@"SHT_CUDA_INFO"
	.sectionflags	@""
	.align	4


	//----- nvinfo : EIATTR_CUDA_API_VERSION
	.align		4
        /*0000*/ 	.byte	0x04, 0x37
        /*0002*/ 	.short	(.L_43 - .L_42)
.L_42:
        /*0004*/ 	.word	0x00000082


	//----- nvinfo : EIATTR_KPARAM_INFO
	.align		4
.L_43:
        /*0008*/ 	.byte	0x04, 0x17
        /*000a*/ 	.short	(.L_45 - .L_44)
.L_44:
        /*000c*/ 	.word	0x00000000
        /*0010*/ 	.short	0x0006
        /*0012*/ 	.short	0x0028
        /*0014*/ 	.byte	0x00, 0xf5, 0x21, 0x00


	//----- nvinfo : EIATTR_KPARAM_INFO
	.align		4
.L_45:
        /*0018*/ 	.byte	0x04, 0x17
        /*001a*/ 	.short	(.L_47 - .L_46)
.L_46:
        /*001c*/ 	.word	0x00000000
        /*0020*/ 	.short	0x0005
        /*0022*/ 	.short	0x0020
        /*0024*/ 	.byte	0x00, 0xf5, 0x21, 0x00


	//----- nvinfo : EIATTR_KPARAM_INFO
	.align		4
.L_47:
        /*0028*/ 	.byte	0x04, 0x17
        /*002a*/ 	.short	(.L_49 - .L_48)
.L_48:
        /*002c*/ 	.word	0x00000000
        /*0030*/ 	.short	0x0004
        /*0032*/ 	.short	0x001c
        /*0034*/ 	.byte	0x00, 0xf0, 0x11, 0x00


	//----- nvinfo : EIATTR_KPARAM_INFO
	.align		4
.L_49:
        /*0038*/ 	.byte	0x04, 0x17
        /*003a*/ 	.short	(.L_51 - .L_50)
.L_50:
        /*003c*/ 	.word	0x00000000
        /*0040*/ 	.short	0x0003
        /*0042*/ 	.short	0x0018
        /*0044*/ 	.byte	0x00, 0xf0, 0x11, 0x00


	//----- nvinfo : EIATTR_KPARAM_INFO
	.align		4
.L_51:
        /*0048*/ 	.byte	0x04, 0x17
        /*004a*/ 	.short	(.L_53 - .L_52)
.L_52:
        /*004c*/ 	.word	0x00000000
        /*0050*/ 	.short	0x0002
        /*0052*/ 	.short	0x0010
        /*0054*/ 	.byte	0x00, 0xf5, 0x21, 0x00


	//----- nvinfo : EIATTR_KPARAM_INFO
	.align		4
.L_53:
        /*0058*/ 	.byte	0x04, 0x17
        /*005a*/ 	.short	(.L_55 - .L_54)
.L_54:
        /*005c*/ 	.word	0x00000000
        /*0060*/ 	.short	0x0001
        /*0062*/ 	.short	0x0008
        /*0064*/ 	.byte	0x00, 0xf5, 0x21, 0x00


	//----- nvinfo : EIATTR_KPARAM_INFO
	.align		4
.L_55:
        /*0068*/ 	.byte	0x04, 0x17
        /*006a*/ 	.short	(.L_57 - .L_56)
.L_56:
        /*006c*/ 	.word	0x00000000
        /*0070*/ 	.short	0x0000
        /*0072*/ 	.short	0x0000
        /*0074*/ 	.byte	0x00, 0xf5, 0x21, 0x00


	//----- nvinfo : EIATTR_SPARSE_MMA_MASK
	.align		4
.L_57:
        /*0078*/ 	.byte	0x03, 0x50
        /*007a*/ 	.short	0x0000


	//----- nvinfo : EIATTR_MAXREG_COUNT
	.align		4
        /*007c*/ 	.byte	0x03, 0x1b
        /*007e*/ 	.short	0x00ff


	//----- nvinfo : EIATTR_NUM_BARRIERS
	.align		4
        /*0080*/ 	.byte	0x02, 0x4c
        /*0082*/ 	.byte	0x01
	.zero		1


	//----- nvinfo : EIATTR_MERCURY_ISA_VERSION
	.align		4
        /*0084*/ 	.byte	0x03, 0x5f
        /*0086*/ 	.short	0x0101


	//----- nvinfo : EIATTR_VRC_CTA_INIT_COUNT
	.align		4
        /*0088*/ 	.byte	0x02, 0x4a
	.zero		1
	.zero		1


	//----- nvinfo : EIATTR_EXIT_INSTR_OFFSETS
	.align		4
        /*008c*/ 	.byte	0x04, 0x1c
        /*008e*/ 	.short	(.L_59 - .L_58)


	//   ....[0]....
.L_58:
        /*0090*/ 	.word	0x00000090


	//   ....[1]....
        /*0094*/ 	.word	0x00000280


	//   ....[2]....
        /*0098*/ 	.word	0x00002280


	//   ....[3]....
        /*009c*/ 	.word	0x00002660


	//   ....[4]....
        /*00a0*/ 	.word	0x00002e60


	//----- nvinfo : EIATTR_CRS_STACK_SIZE
	.align		4
.L_59:
        /*00a4*/ 	.byte	0x04, 0x1e
        /*00a6*/ 	.short	(.L_61 - .L_60)
.L_60:
        /*00a8*/ 	.word	0x00000000


	//----- nvinfo : EIATTR_CBANK_PARAM_SIZE
	.align		4
.L_61:
        /*00ac*/ 	.byte	0x03, 0x19
        /*00ae*/ 	.short	0x0030


	//----- nvinfo : EIATTR_PARAM_CBANK
	.align		4
        /*00b0*/ 	.byte	0x04, 0x0a
        /*00b2*/ 	.short	(.L_63 - .L_62)
	.align		4
.L_62:
        /*00b4*/ 	.word	index@(.nv.constant0.acosc_many_series_one_param_f32)
        /*00b8*/ 	.short	0x0380
        /*00ba*/ 	.short	0x0030


	//----- nvinfo : EIATTR_SW_WAR
	.align		4
.L_63:
        /*00bc*/ 	.byte	0x04, 0x36
        /*00be*/ 	.short	(.L_65 - .L_64)
.L_64:
        /*00c0*/ 	.word	0x00000008
.L_65:


//--------------------- .nv.info.acosc_batch_f32  --------------------------
	.section	.nv.info.acosc_batch_f32,"",@"SHT_CUDA_INFO"
	.sectionflags	@""
	.align	4


	//----- nvinfo : EIATTR_CUDA_API_VERSION
	.align		4
        /*0000*/ 	.byte	0x04, 0x37
        /*0002*/ 	.short	(.L_67 - .L_66)
.L_66:
        /*0004*/ 	.word	0x00000082


	//----- nvinfo : EIATTR_KPARAM_INFO
	.align		4
.L_67:
        /*0008*/ 	.byte	0x04, 0x17
        /*000a*/ 	.short	(.L_69 - .L_68)
.L_68:
        /*000c*/ 	.word	0x00000000
        /*0010*/ 	.short	0x0005
        /*0012*/ 	.short	0x0020
        /*0014*/ 	.byte	0x00, 0xf5, 0x21, 0x00


	//----- nvinfo : EIATTR_KPARAM_INFO
	.align		4
.L_69:
        /*0018*/ 	.byte	0x04, 0x17
        /*001a*/ 	.short	(.L_71 - .L_70)
.L_70:
        /*001c*/ 	.word	0x00000000
        /*0020*/ 	.short	0x0004
        /*0022*/ 	.short	0x0018
        /*0024*/ 	.byte	0x00, 0xf5, 0x21, 0x00


	//----- nvinfo : EIATTR_KPARAM_INFO
	.align		4
.L_71:
        /*0028*/ 	.byte	0x04, 0x17
        /*002a*/ 	.short	(.L_73 - .L_72)
.L_72:
        /*002c*/ 	.word	0x00000000
        /*0030*/ 	.short	0x0003
        /*0032*/ 	.short	0x0014
        /*0034*/ 	.byte	0x00, 0xf0, 0x11, 0x00


	//----- nvinfo : EIATTR_KPARAM_INFO
	.align		4
.L_73:
        /*0038*/ 	.byte	0x04, 0x17
        /*003a*/ 	.short	(.L_75 - .L_74)
.L_74:
        /*003c*/ 	.word	0x00000000
        /*0040*/ 	.short	0x0002
        /*0042*/ 	.short	0x0010
        /*0044*/ 	.byte	0x00, 0xf0, 0x11, 0x00


	//----- nvinfo : EIATTR_KPARAM_INFO
	.align		4
.L_75:
        /*0048*/ 	.byte	0x04, 0x17
        /*004a*/ 	.short	(.L_77 - .L_76)
.L_76:
        /*004c*/ 	.word	0x00000000
        /*0050*/ 	.short	0x0001
        /*0052*/ 	.short	0x0008
        /*0054*/ 	.byte	0x00, 0xf5, 0x21, 0x00


	//----- nvinfo : EIATTR_KPARAM_INFO
	.align		4
.L_77:
        /*0058*/ 	.byte	0x04, 0x17
        /*005a*/ 	.short	(.L_79 - .L_78)
.L_78:
        /*005c*/ 	.word	0x00000000
        /*0060*/ 	.short	0x0000
        /*0062*/ 	.short	0x0000
        /*0064*/ 	.byte	0x00, 0xf5, 0x21, 0x00


	//----- nvinfo : EIATTR_SPARSE_MMA_MASK
	.align		4
.L_79:
        /*0068*/ 	.byte	0x03, 0x50
        /*006a*/ 	.short	0x0000


	//----- nvinfo : EIATTR_MAXREG_COUNT
	.align		4
        /*006c*/ 	.byte	0x03, 0x1b
        /*006e*/ 	.short	0x00ff


	//----- nvinfo : EIATTR_MERCURY_ISA_VERSION
	.align		4
        /*0070*/ 	.byte	0x03, 0x5f
        /*0072*/ 	.short	0x0101


	//----- nvinfo : EIATTR_VRC_CTA_INIT_COUNT
	.align		4
        /*0074*/ 	.byte	0x02, 0x4a
	.zero		1
	.zero		1


	//----- nvinfo : EIATTR_EXIT_INSTR_OFFSETS
	.align		4
        /*0078*/ 	.byte	0x04, 0x1c
        /*007a*/ 	.short	(.L_81 - .L_80)


	//   ....[0]....
.L_80:
        /*007c*/ 	.word	0x00000030


	//   ....[1]....
        /*0080*/ 	.word	0x000000b0


	//   ....[2]....
        /*0084*/ 	.word	0x000038c0


	//----- nvinfo : EIATTR_INDIRECT_BRANCH_TARGETS
	.align		4
.L_81:
        /*0088*/ 	.byte	0x04, 0x34
        /*008a*/ 	.short	(.L_83 - .L_82)


	//   ....[0]....
.L_82:
        /*008c*/ 	.word	.L_x_36@srel
        /*0090*/ 	.short	0x0
        /*0092*/ 	.short	0x0
        /*0094*/ 	.word	0x3
        /*0098*/ 	.word	.L_x_37@srel
        /*009c*/ 	.word	.L_x_38@srel
        /*00a0*/ 	.word	.L_x_39@srel


	//   ....[1]....
        /*00a4*/ 	.word	.L_x_40@srel
        /*00a8*/ 	.short	0x0
        /*00aa*/ 	.short	0x0
        /*00ac*/ 	.word	0x3
        /*00b0*/ 	.word	.L_x_41@srel
        /*00b4*/ 	.word	.L_x_42@srel
        /*00b8*/ 	.word	.L_x_43@srel


	//   ....[2]....
        /*00bc*/ 	.word	.L_x_44@srel
        /*00c0*/ 	.short	0x0
        /*00c2*/ 	.short	0x0
        /*00c4*/ 	.word	0x3
        /*00c8*/ 	.word	.L_x_45@srel
        /*00cc*/ 	.word	.L_x_46@srel
        /*00d0*/ 	.word	.L_x_47@srel


	//   ....[3]....
        /*00d4*/ 	.word	.L_x_48@srel
        /*00d8*/ 	.short	0x0
        /*00da*/ 	.short	0x0
        /*00dc*/ 	.word	0x3
        /*00e0*/ 	.word	.L_x_49@srel
        /*00e4*/ 	.word	.L_x_50@srel
        /*00e8*/ 	.word	.L_x_51@srel


	//   ....[4]....
        /*00ec*/ 	.word	.L_x_52@srel
        /*00f0*/ 	.short	0x0
        /*00f2*/ 	.short	0x0
        /*00f4*/ 	.word	0x3
        /*00f8*/ 	.word	.L_x_53@srel
        /*00fc*/ 	.word	.L_x_54@srel
        /*0100*/ 	.word	.L_x_55@srel


	//----- nvinfo : EIATTR_CRS_STACK_SIZE
	.align		4
.L_83:
        /*0104*/ 	.byte	0x04, 0x1e
        /*0106*/ 	.short	(.L_85 - .L_84)
.L_84:
        /*0108*/ 	.word	0x00000000


	//----- nvinfo : EIATTR_CBANK_PARAM_SIZE
	.align		4
.L_85:
        /*010c*/ 	.byte	0x03, 0x19
        /*010e*/ 	.short	0x0028


	//----- nvinfo : EIATTR_PARAM_CBANK
	.align		4
        /*0110*/ 	.byte	0x04, 0x0a
        /*0112*/ 	.short	(.L_87 - .L_86)
	.align		4
.L_86:
        /*0114*/ 	.word	index@(.nv.constant0.acosc_batch_f32)
        /*0118*/ 	.short	0x0380
        /*011a*/ 	.short	0x0028


	//----- nvinfo : EIATTR_SW_WAR
	.align		4
.L_87:
        /*011c*/ 	.byte	0x04, 0x36
        /*011e*/ 	.short	(.L_89 - .L_88)
.L_88:
        /*0120*/ 	.word	0x00000008
.L_89:


//--------------------- .nv.callgraph             --------------------------
	.section	.nv.callgraph,"",@"SHT_CUDA_CALLGRAPH"
	.align	4
	.sectionentsize	8
	.align		4
        /*0000*/ 	.word	0x00000000
	.align		4
        /*0004*/ 	.word	0xffffffff
	.align		4
        /*0008*/ 	.word	0x00000000
	.align		4
        /*000c*/ 	.word	0xfffffffe
	.align		4
        /*0010*/ 	.word	0x00000000
	.align		4
        /*0014*/ 	.word	0xfffffffd
	.align		4
        /*0018*/ 	.word	0x00000000
	.align		4
        /*001c*/ 	.word	0xfffffffc


//--------------------- .nv.constant2.acosc_batch_f32 --------------------------
	.section	.nv.constant2.acosc_batch_f32,"a",@progbits
	.sectionflags	@""
	.align	4
.nv.constant2.acosc_batch_f32:
        /*0000*/ 	.byte	0x30, 0x13, 0x00, 0x00, 0x40, 0x14, 0x00, 0x00, 0xa0, 0x11, 0x00, 0x00, 0x10, 0x1a, 0x00, 0x00
        /*0010*/ 	.byte	0x20, 0x1b, 0x00, 0x00, 0x80, 0x18, 0x00, 0x00, 0xe0, 0x20, 0x00, 0x00, 0xf0, 0x21, 0x00, 0x00
        /*0020*/ 	.byte	0x50, 0x1f, 0x00, 0x00, 0xb0, 0x27, 0x00, 0x00, 0xc0, 0x28, 0x00, 0x00, 0x20, 0x26, 0x00, 0x00
        /*0030*/ 	.byte	0x80, 0x2e, 0x00, 0x00, 0x90, 0x2f, 0x00, 0x00, 0xf0, 0x2c, 0x00, 0x00


//--------------------- .text.acosc_many_series_one_param_f32_warp --------------------------
	.section	.text.acosc_many_series_one_param_f32_warp,"ax",@progbits
	.align	128
        .global         acosc_many_series_one_param_f32_warp
        .type           acosc_many_series_one_param_f32_warp,@function
        .size           acosc_many_series_one_param_f32_warp,(.L_x_56 - acosc_many_series_one_param_f32_warp)
        .other          acosc_many_series_one_param_f32_warp,@"STO_CUDA_ENTRY STV_DEFAULT"
acosc_many_series_one_param_f32_warp:
.text.acosc_many_series_one_param_f32_warp:
[----:B------:R-:W-:Y:S01]  /*0000*/  LDC R1, c[0x0][0x37c] ;  /* 0x0000df00ff017b82 */ /* 0x000fe20000000800 */
[----:B------:R-:W0:Y:S07]  /*0010*/  S2R R7, SR_TID.X ;  /* 0x0000000000077919 */ /* 0x000e2e0000002100 */
[----:B------:R-:W1:Y:S08]  /*0020*/  S2UR UR4, SR_CTAID.X ;  /* 0x00000000000479c3 */ /* 0x000e700000002500 */
[----:B------:R-:W2:Y:S01]  /*0030*/  LDC.64 R4, c[0x0][0x398] ;  /* 0x0000e600ff047b82 */ /* 0x000ea20000000a00 */
[----:B-1----:R-:W-:Y:S01]  /*0040*/  USHF.L.U32 UR4, UR4, 0x5, URZ ;  /* 0x0000000504047899 */ /* 0x002fe200080006ff */
[----:B0-----:R-:W-:-:S02]  /*0050*/  LOP3.LUT R7, R7, 0x1f, RZ, 0xc0, !PT ;  /* 0x0000001f07077812 */ /* 0x001fc400078ec0ff */
[----:B--2---:R-:W-:-:S03]  /*0060*/  ISETP.GE.AND P0, PT, R5, 0x1, PT ;  /* 0x000000010500780c */ /* 0x004fc60003f06270 */
[----:B------:R-:W-:-:S04]  /*0070*/  LOP3.LUT R3, R7, UR4, RZ, 0xfc, !PT ;  /* 0x0000000407037c12 */ /* 0x000fc8000f8efcff */
[----:B------:R-:W-:-:S13]  /*0080*/  ISETP.GE.OR P0, PT, R3, R4, !P0 ;  /* 0x000000040300720c */ /* 0x000fda0004706670 */
[----:B------:R-:W-:Y:S05]  /*0090*/  @P0 EXIT ;  /* 0x000000000000094d */ /* 0x000fea0003800000 */
[----:B------:R-:W0:Y:S01]  /*00a0*/  LDC.64 R8, c[0x0][0x390] ;  /* 0x0000e400ff087b82 */ /* 0x000e220000000a00 */
[----:B------:R-:W1:Y:S01]  /*00b0*/  LDCU.64 UR8, c[0x0][0x358] ;  /* 0x00006b00ff0877ac */ /* 0x000e620008000a00 */
[----:B0-----:R-:W-:-:S05]  /*00c0*/  IMAD.WIDE.U32 R8, R3, 0x4, R8 ;  /* 0x0000000403087825 */ /* 0x001fca00078e0008 */
[----:B-1----:R0:W5:Y:S01]  /*00d0*/  LDG.E.CONSTANT R2, desc[UR8][R8.64] ;  /* 0x0000000808027981 */ /* 0x002162000c1e9900 */
[C---:B------:R-:W-:Y:S02]  /*00e0*/  IADD3 R6, PT, PT, R5.reuse, -0x1, RZ ;  /* 0xffffffff05067810 */ /* 0x040fe40007ffe0ff */
[----:B------:R-:W-:Y:S02]  /*00f0*/  LOP3.LUT R0, R5, 0x7, RZ, 0xc0, !PT ;  /* 0x0000000705007812 */ /* 0x000fe400078ec0ff */
[----:B------:R-:W-:Y:S01]  /*0100*/  ISETP.GE.U32.AND P0, PT, R6, 0x7, PT ;  /* 0x000000070600780c */ /* 0x000fe20003f06070 */
[----:B------:R-:W-:Y:S01]  /*0110*/  HFMA2 R6, -RZ, RZ, 0, 0 ;  /* 0x00000000ff067431 */ /* 0x000fe200000001ff */
[----:B------:R-:W-:-:S11]  /*0120*/  ISETP.NE.AND P1, PT, R0, RZ, PT ;  /* 0x000000ff0000720c */ /* 0x000fd60003f25270 */
[----:B0-----:R-:W-:Y:S05]  /*0130*/  @!P0 BRA `(.L_x_0) ;  /* 0x0000000000a88947 */ /* 0x001fea0003800000 */
[----:B------:R-:W0:Y:S01]  /*0140*/  LDC.64 R10, c[0x0][0x3a0] ;  /* 0x0000e800ff0a7b82 */ /* 0x000e220000000a00 */
[----:B------:R-:W-:Y:S02]  /*0150*/  LOP3.LUT R6, R5, 0x7ffffff8, RZ, 0xc0, !PT ;  /* 0x7ffffff805067812 */ /* 0x000fe400078ec0ff */
[----:B------:R-:W-:Y:S02]  /*0160*/  MOV R9, R3 ;  /* 0x0000000300097202 */ /* 0x000fe40000000f00 */
[----:B------:R-:W-:-:S03]  /*0170*/  IADD3 R8, PT, PT, -R6, RZ, RZ ;  /* 0x000000ff06087210 */ /* 0x000fc60007ffe1ff */
[----:B------:R-:W1:Y:S04]  /*0180*/  LDC.64 R12, c[0x0][0x3a8] ;  /* 0x0000ea00ff0c7b82 */ /* 0x000e680000000a00 */
.L_x_1:
[C---:B0-2---:R-:W-:Y:S01]  /*0190*/  IMAD.WIDE R20, R9.reuse, 0x4, R10 ;  /* 0x0000000409147825 */ /* 0x045fe200078e020a */
[----:B------:R-:W-:Y:S02]  /*01a0*/  MOV R29, 0x7fffffff ;  /* 0x7fffffff001d7802 */ /* 0x000fe40000000f00 */
[----:B------:R-:W-:Y:S01]  /*01b0*/  IADD3 R8, PT, PT, R8, 0x8, RZ ;  /* 0x0000000808087810 */ /* 0x000fe20007ffe0ff */
[----:B-1----:R-:W-:Y:S01]  /*01c0*/  IMAD.WIDE R16, R9, 0x4, R12 ;  /* 0x0000000409107825 */ /* 0x002fe200078e020c */
[----:B------:R-:W-:Y:S01]  /*01d0*/  LEA R9, R4, R9, 0x3 ;  /* 0x0000000904097211 */ /* 0x000fe200078e18ff */
[----:B------:R-:W-:Y:S01]  /*01e0*/  STG.E desc[UR8][R20.64], R29 ;  /* 0x0000001d14007986 */ /* 0x000fe2000c101908 */
[----:B------:R-:W-:Y:S01]  /*01f0*/  ISETP.NE.AND P0, PT, R8, RZ, PT ;  /* 0x000000ff0800720c */ /* 0x000fe20003f05270 */
[C---:B------:R-:W-:Y:S02]  /*0200*/  IMAD.WIDE R18, R4.reuse, 0x4, R20 ;  /* 0x0000000404127825 */ /* 0x040fe400078e0214 */
[----:B------:R0:W-:Y:S02]  /*0210*/  STG.E desc[UR8][R16.64], R29 ;  /* 0x0000001d10007986 */ /* 0x0001e4000c101908 */
[----:B------:R-:W-:-:S02]  /*0220*/  IMAD.WIDE R14, R4, 0x4, R16 ;  /* 0x00000004040e7825 */ /* 0x000fc400078e0210 */
[----:B------:R1:W-:Y:S02]  /*0230*/  STG.E desc[UR8][R18.64], R29 ;  /* 0x0000001d12007986 */ /* 0x0003e4000c101908 */
[C---:B------:R-:W-:Y:S02]  /*0240*/  IMAD.WIDE R22, R4.reuse, 0x4, R18 ;  /* 0x0000000404167825 */ /* 0x040fe400078e0212 */
[----:B------:R2:W-:Y:S02]  /*0250*/  STG.E desc[UR8][R14.64], R29 ;  /* 0x0000001d0e007986 */ /* 0x0005e4000c101908 */
[C---:B------:R-:W-:Y:S02]  /*0260*/  IMAD.WIDE R26, R4.reuse, 0x4, R14 ;  /* 0x00000004041a7825 */ /* 0x040fe400078e020e */
[----:B------:R-:W-:Y:S02]  /*0270*/  STG.E desc[UR8][R22.64], R29 ;  /* 0x0000001d16007986 */ /* 0x000fe4000c101908 */
[----:B0-----:R-:W-:-:S02]  /*0280*/  IMAD.WIDE R16, R4, 0x4, R22 ;  /* 0x0000000404107825 */ /* 0x001fc400078e0216 */
[----:B------:R-:W-:Y:S02]  /*0290*/  STG.E desc[UR8][R26.64], R29 ;  /* 0x0000001d1a007986 */ /* 0x000fe4000c101908 */
[C---:B-1----:R-:W-:Y:S02]  /*02a0*/  IMAD.WIDE R18, R4.reuse, 0x4, R26 ;  /* 0x0000000404127825 */ /* 0x042fe400078e021a */
[----:B------:R0:W-:Y:S02]  /*02b0*/  STG.E desc[UR8][R16.64], R29 ;  /* 0x0000001d10007986 */ /* 0x0001e4000c101908 */
[C---:B------:R-:W-:Y:S02]  /*02c0*/  IMAD.WIDE R20, R4.reuse, 0x4, R16 ;  /* 0x0000000404147825 */ /* 0x040fe400078e0210 */
[----:B------:R1:W-:Y:S02]  /*02d0*/  STG.E desc[UR8][R18.64], R29 ;  /* 0x0000001d12007986 */ /* 0x0003e4000c101908 */
[----:B------:R-:W-:-:S02]  /*02e0*/  IMAD.WIDE R24, R4, 0x4, R18 ;  /* 0x0000000404187825 */ /* 0x000fc400078e0212 */
[----:B------:R3:W-:Y:S02]  /*02f0*/  STG.E desc[UR8][R20.64], R29 ;  /* 0x0000001d14007986 */ /* 0x0007e4000c101908 */
[C---:B--2---:R-:W-:Y:S02]  /*0300*/  IMAD.WIDE R14, R4.reuse, 0x4, R20 ;  /* 0x00000004040e7825 */ /* 0x044fe400078e0214 */
[----:B------:R2:W-:Y:S02]  /*0310*/  STG.E desc[UR8][R24.64], R29 ;  /* 0x0000001d18007986 */ /* 0x0005e4000c101908 */
[C---:B0-----:R-:W-:Y:S02]  /*0320*/  IMAD.WIDE R16, R4.reuse, 0x4, R24 ;  /* 0x0000000404107825 */ /* 0x041fe400078e0218 */
[----:B------:R2:W-:Y:S02]  /*0330*/  STG.E desc[UR8][R14.64], R29 ;  /* 0x0000001d0e007986 */ /* 0x0005e4000c101908 */
[----:B-1----:R-:W-:-:S02]  /*0340*/  IMAD.WIDE R18, R4, 0x4, R14 ;  /* 0x0000000404127825 */ /* 0x002fc400078e020e */
[----:B------:R2:W-:Y:S02]  /*0350*/  STG.E desc[UR8][R16.64], R29 ;  /* 0x0000001d10007986 */ /* 0x0005e4000c101908 */
[C---:B---3--:R-:W-:Y:S02]  /*0360*/  IMAD.WIDE R20, R4.reuse, 0x4, R16 ;  /* 0x0000000404147825 */ /* 0x048fe400078e0210 */
[----:B------:R2:W-:Y:S02]  /*0370*/  STG.E desc[UR8][R18.64], R29 ;  /* 0x0000001d12007986 */ /* 0x0005e4000c101908 */
[C---:B------:R-:W-:Y:S02]  /*0380*/  IMAD.WIDE R22, R4.reuse, 0x4, R18 ;  /* 0x0000000404167825 */ /* 0x040fe400078e0212 */
[----:B------:R2:W-:Y:S02]  /*0390*/  STG.E desc[UR8][R20.64], R29 ;  /* 0x0000001d14007986 */ /* 0x0005e4000c101908 */
[----:B------:R-:W-:-:S02]  /*03a0*/  IMAD.WIDE R26, R4, 0x4, R20 ;  /* 0x00000004041a7825 */ /* 0x000fc400078e0214 */
[----:B------:R2:W-:Y:S04]  /*03b0*/  STG.E desc[UR8][R22.64], R29 ;  /* 0x0000001d16007986 */ /* 0x0005e8000c101908 */
[----:B------:R2:W-:Y:S01]  /*03c0*/  STG.E desc[UR8][R26.64], R29 ;  /* 0x0000001d1a007986 */ /* 0x0005e2000c101908 */
[----:B------:R-:W-:Y:S05]  /*03d0*/  @P0 BRA `(.L_x_1) ;  /* 0xfffffffc006c0947 */ /* 0x000fea000383ffff */
.L_x_0:
[----:B-----5:R-:W-:Y:S01]  /*03e0*/  VIMNMX R2, PT, PT, RZ, R2, !PT ;  /* 0x00000002ff027248 */ /* 0x020fe20007fe0100 */
[----:B------:R-:W-:Y:S06]  /*03f0*/  @!P1 BRA `(.L_x_2) ;  /* 0x0000000000d09947 */ /* 0x000fec0003800000 */
[----:B------:R-:W-:Y:S02]  /*0400*/  ISETP.GE.U32.AND P0, PT, R0, 0x4, PT ;  /* 0x000000040000780c */ /* 0x000fe40003f06070 */
[----:B--2---:R-:W-:-:S04]  /*0410*/  LOP3.LUT R24, R5, 0x3, RZ, 0xc0, !PT ;  /* 0x0000000305187812 */ /* 0x004fc800078ec0ff */
[----:B------:R-:W-:-:S07]  /*0420*/  ISETP.NE.AND P1, PT, R24, RZ, PT ;  /* 0x000000ff1800720c */ /* 0x000fce0003f25270 */
[----:B------:R-:W-:Y:S06]  /*0430*/  @!P0 BRA `(.L_x_3) ;  /* 0x0000000000548947 */ /* 0x000fec0003800000 */
[----:B------:R-:W0:Y:S01]  /*0440*/  LDC.64 R10, c[0x0][0x3a0] ;  /* 0x0000e800ff0a7b82 */ /* 0x000e220000000a00 */
[C---:B------:R-:W-:Y:S01]  /*0450*/  IMAD R9, R6.reuse, R4, R3 ;  /* 0x0000000406097224 */ /* 0x040fe200078e0203 */
[----:B------:R-:W-:Y:S02]  /*0460*/  MOV R25, 0x7fffffff ;  /* 0x7fffffff00197802 */ /* 0x000fe40000000f00 */
[----:B------:R-:W-:-:S04]  /*0470*/  IADD3 R6, PT, PT, R6, 0x4, RZ ;  /* 0x0000000406067810 */ /* 0x000fc80007ffe0ff */
[----:B------:R-:W1:Y:S01]  /*0480*/  LDC.64 R16, c[0x0][0x3a8] ;  /* 0x0000ea00ff107b82 */ /* 0x000e620000000a00 */
[----:B0-----:R-:W-:-:S05]  /*0490*/  IMAD.WIDE R10, R9, 0x4, R10 ;  /* 0x00000004090a7825 */ /* 0x001fca00078e020a */
[----:B------:R0:W-:Y:S01]  /*04a0*/  STG.E desc[UR8][R10.64], R25 ;  /* 0x000000190a007986 */ /* 0x0001e2000c101908 */
[----:B------:R-:W-:-:S04]  /*04b0*/  IMAD.WIDE R18, R4, 0x4, R10 ;  /* 0x0000000404127825 */ /* 0x000fc800078e020a */
[----:B-1----:R-:W-:-:S04]  /*04c0*/  IMAD.WIDE R16, R9, 0x4, R16 ;  /* 0x0000000409107825 */ /* 0x002fc800078e0210 */
[C---:B------:R-:W-:Y:S01]  /*04d0*/  IMAD.WIDE R12, R4.reuse, 0x4, R18 ;  /* 0x00000004040c7825 */ /* 0x040fe200078e0212 */
[----:B------:R0:W-:Y:S03]  /*04e0*/  STG.E desc[UR8][R16.64], R25 ;  /* 0x0000001910007986 */ /* 0x0001e6000c101908 */
[C---:B------:R-:W-:Y:S01]  /*04f0*/  IMAD.WIDE R8, R4.reuse, 0x4, R16 ;  /* 0x0000000404087825 */ /* 0x040fe200078e0210 */
[----:B------:R0:W-:Y:S03]  /*0500*/  STG.E desc[UR8][R18.64], R25 ;  /* 0x0000001912007986 */ /* 0x0001e6000c101908 */
[C---:B------:R-:W-:Y:S01]  /*0510*/  IMAD.WIDE R20, R4.reuse, 0x4, R12 ;  /* 0x0000000404147825 */ /* 0x040fe200078e020c */
[----:B------:R0:W-:Y:S03]  /*0520*/  STG.E desc[UR8][R8.64], R25 ;  /* 0x0000001908007986 */ /* 0x0001e6000c101908 */
[C---:B------:R-:W-:Y:S01]  /*0530*/  IMAD.WIDE R14, R4.reuse, 0x4, R8 ;  /* 0x00000004040e7825 */ /* 0x040fe200078e0208 */
[----:B------:R0:W-:Y:S04]  /*0540*/  STG.E desc[UR8][R12.64], R25 ;  /* 0x000000190c007986 */ /* 0x0001e8000c101908 */
[----:B------:R0:W-:Y:S01]  /*0550*/  STG.E desc[UR8][R14.64], R25 ;  /* 0x000000190e007986 */ /* 0x0001e2000c101908 */
[----:B------:R-:W-:-:S03]  /*0560*/  IMAD.WIDE R22, R4, 0x4, R14 ;  /* 0x0000000404167825 */ /* 0x000fc600078e020e */
[----:B------:R0:W-:Y:S04]  /*0570*/  STG.E desc[UR8][R20.64], R25 ;  /* 0x0000001914007986 */ /* 0x0001e8000c101908 */
[----:B------:R0:W-:Y:S02]  /*0580*/  STG.E desc[UR8][R22.64], R25 ;  /* 0x0000001916007986 */ /* 0x0001e4000c101908 */
.L_x_3:
[----:B------:R-:W-:Y:S05]  /*0590*/  @!P1 BRA `(.L_x_2) ;  /* 0x0000000000689947 */ /* 0x000fea0003800000 */
[----:B------:R-:W-:Y:S02]  /*05a0*/  ISETP.NE.AND P0, PT, R24, 0x1, PT ;  /* 0x000000011800780c */ /* 0x000fe40003f05270 */
[----:B------:R-:W-:-:S04]  /*05b0*/  LOP3.LUT R0, R5, 0x1, RZ, 0xc0, !PT ;  /* 0x0000000105007812 */ /* 0x000fc800078ec0ff */
[----:B------:R-:W-:-:S07]  /*05c0*/  ISETP.NE.U32.AND P1, PT, R0, 0x1, PT ;  /* 0x000000010000780c */ /* 0x000fce0003f25070 */
[----:B------:R-:W-:Y:S06]  /*05d0*/  @!P0 BRA `(.L_x_4) ;  /* 0x0000000000348947 */ /* 0x000fec0003800000 */
[----:B0-----:R-:W0:Y:S01]  /*05e0*/  LDC.64 R8, c[0x0][0x3a0] ;  /* 0x0000e800ff087b82 */ /* 0x001e220000000a00 */
[C---:B------:R-:W-:Y:S01]  /*05f0*/  IMAD R13, R6.reuse, R4, R3 ;  /* 0x00000004060d7224 */ /* 0x040fe200078e0203 */
[----:B------:R-:W-:Y:S02]  /*0600*/  MOV R17, 0x7fffffff ;  /* 0x7fffffff00117802 */ /* 0x000fe40000000f00 */
[----:B------:R-:W-:-:S04]  /*0610*/  IADD3 R6, PT, PT, R6, 0x2, RZ ;  /* 0x0000000206067810 */ /* 0x000fc80007ffe0ff */
[----:B------:R-:W1:Y:S01]  /*0620*/  LDC.64 R10, c[0x0][0x3a8] ;  /* 0x0000ea00ff0a7b82 */ /* 0x000e620000000a00 */
[----:B0-----:R-:W-:-:S05]  /*0630*/  IMAD.WIDE R8, R13, 0x4, R8 ;  /* 0x000000040d087825 */ /* 0x001fca00078e0208 */
[----:B------:R2:W-:Y:S01]  /*0640*/  STG.E desc[UR8][R8.64], R17 ;  /* 0x0000001108007986 */ /* 0x0005e2000c101908 */
[----:B-1----:R-:W-:-:S04]  /*0650*/  IMAD.WIDE R10, R13, 0x4, R10 ;  /* 0x000000040d0a7825 */ /* 0x002fc800078e020a */
[C---:B------:R-:W-:Y:S01]  /*0660*/  IMAD.WIDE R12, R4.reuse, 0x4, R8 ;  /* 0x00000004040c7825 */ /* 0x040fe200078e0208 */
[----:B------:R2:W-:Y:S03]  /*0670*/  STG.E desc[UR8][R10.64], R17 ;  /* 0x000000110a007986 */ /* 0x0005e6000c101908 */
[----:B------:R-:W-:Y:S01]  /*0680*/  IMAD.WIDE R14, R4, 0x4, R10 ;  /* 0x00000004040e7825 */ /* 0x000fe200078e020a */
[----:B------:R2:W-:Y:S04]  /*0690*/  STG.E desc[UR8][R12.64], R17 ;  /* 0x000000110c007986 */ /* 0x0005e8000c101908 */
[----:B------:R2:W-:Y:S02]  /*06a0*/  STG.E desc[UR8][R14.64], R17 ;  /* 0x000000110e007986 */ /* 0x0005e4000c101908 */
.L_x_4:
[----:B------:R-:W-:Y:S05]  /*06b0*/  @P1 BRA `(.L_x_2) ;  /* 0x0000000000201947 */ /* 0x000fea0003800000 */
[----:B0-2---:R-:W0:Y:S01]  /*06c0*/  LDC.64 R8, c[0x0][0x3a0] ;  /* 0x0000e800ff087b82 */ /* 0x005e220000000a00 */
[----:B------:R-:W-:Y:S01]  /*06d0*/  IMAD R13, R6, R4, R3 ;  /* 0x00000004060d7224 */ /* 0x000fe200078e0203 */
[----:B------:R-:W-:-:S06]  /*06e0*/  MOV R15, 0x7fffffff ;  /* 0x7fffffff000f7802 */ /* 0x000fcc0000000f00 */
[----:B------:R-:W1:Y:S01]  /*06f0*/  LDC.64 R10, c[0x0][0x3a8] ;  /* 0x0000ea00ff0a7b82 */ /* 0x000e620000000a00 */
[----:B0-----:R-:W-:-:S05]  /*0700*/  IMAD.WIDE R8, R13, 0x4, R8 ;  /* 0x000000040d087825 */ /* 0x001fca00078e0208 */
[----:B------:R3:W-:Y:S01]  /*0710*/  STG.E desc[UR8][R8.64], R15 ;  /* 0x0000000f08007986 */ /* 0x0007e2000c101908 */
[----:B-1----:R-:W-:-:S05]  /*0720*/  IMAD.WIDE R10, R13, 0x4, R10 ;  /* 0x000000040d0a7825 */ /* 0x002fca00078e020a */
[----:B------:R3:W-:Y:S02]  /*0730*/  STG.E desc[UR8][R10.64], R15 ;  /* 0x0000000f0a007986 */ /* 0x0007e4000c101908 */
.L_x_2:
[----:B0-2---:R-:W-:-:S04]  /*0740*/  IADD3 R20, PT, PT, -R2, R5, RZ ;  /* 0x0000000502147210 */ /* 0x005fc80007ffe1ff */
[----:B------:R-:W-:-:S04]  /*0750*/  ISETP.GE.AND P0, PT, R20, 0x27, PT ;  /* 0x000000271400780c */ /* 0x000fc80003f06270 */
[----:B------:R-:W-:-:S13]  /*0760*/  ISETP.GE.U32.OR P0, PT, R2, R5, !P0 ;  /* 0x000000050200720c */ /* 0x000fda0004706470 */
[----:B------:R-:W-:Y:S05]  /*0770*/  @P0 EXIT ;  /* 0x000000000000094d */ /* 0x000fea0003800000 */
[----:B------:R-:W0:Y:S01]  /*0780*/  LDC.64 R12, c[0x0][0x380] ;  /* 0x0000e000ff0c7b82 */ /* 0x000e220000000a00 */
[----:B---3--:R-:W-:-:S07]  /*0790*/  IMAD R9, R2, R4, R3 ;  /* 0x0000000402097224 */ /* 0x008fce00078e0203 */
[----:B------:R-:W1:Y:S01]  /*07a0*/  LDC.64 R14, c[0x0][0x388] ;  /* 0x0000e200ff0e7b82 */ /* 0x000e620000000a00 */
[----:B0-----:R-:W-:-:S05]  /*07b0*/  IMAD.WIDE.U32 R10, R9, 0x4, R12 ;  /* 0x00000004090a7825 */ /* 0x001fca00078e000c */
[----:B------:R-:W2:Y:S01]  /*07c0*/  LDG.E.CONSTANT R6, desc[UR8][R10.64] ;  /* 0x000000080a067981 */ /* 0x000ea2000c1e9900 */
[C---:B-1----:R-:W-:Y:S01]  /*07d0*/  IMAD.WIDE.U32 R18, R9.reuse, 0x4, R14 ;  /* 0x0000000409127825 */ /* 0x042fe200078e000e */
[----:B------:R-:W-:-:S04]  /*07e0*/  IADD3 R9, PT, PT, R9, R4, RZ ;  /* 0x0000000409097210 */ /* 0x000fc80007ffe0ff */
[----:B------:R-:W2:Y:S01]  /*07f0*/  LDG.E.CONSTANT R21, desc[UR8][R18.64] ;  /* 0x0000000812157981 */ /* 0x000ea2000c1e9900 */
[----:B------:R-:W-:-:S04]  /*0800*/  IMAD.WIDE.U32 R16, R9, 0x4, R14 ;  /* 0x0000000409107825 */ /* 0x000fc800078e000e */
[C---:B------:R-:W-:Y:S01]  /*0810*/  IMAD.WIDE.U32 R28, R9.reuse, 0x4, R12 ;  /* 0x00000004091c7825 */ /* 0x040fe200078e000c */
[----:B------:R-:W-:Y:S01]  /*0820*/  IADD3 R25, PT, PT, R9, R4, RZ ;  /* 0x0000000409197210 */ /* 0x000fe20007ffe0ff */
[----:B------:R-:W3:Y:S04]  /*0830*/  LDG.E.CONSTANT R16, desc[UR8][R16.64] ;  /* 0x0000000810107981 */ /* 0x000ee8000c1e9900 */
[----:B------:R0:W3:Y:S01]  /*0840*/  LDG.E.CONSTANT R9, desc[UR8][R28.64] ;  /* 0x000000081c097981 */ /* 0x0000e2000c1e9900 */
[----:B------:R-:W-:-:S05]  /*0850*/  IMAD.WIDE.U32 R22, R25, 0x4, R14 ;  /* 0x0000000419167825 */ /* 0x000fca00078e000e */
[----:B------:R1:W4:Y:S01]  /*0860*/  LDG.E.CONSTANT R8, desc[UR8][R22.64] ;  /* 0x0000000816087981 */ /* 0x000322000c1e9900 */
[----:B0-----:R-:W-:-:S05]  /*0870*/  IMAD.WIDE.U32 R28, R25, 0x4, R12 ;  /* 0x00000004191c7825 */ /* 0x001fca00078e000c */
[----:B------:R0:W4:Y:S01]  /*0880*/  LDG.E.CONSTANT R17, desc[UR8][R28.64] ;  /* 0x000000081c117981 */ /* 0x000122000c1e9900 */
[----:B------:R-:W-:-:S05]  /*0890*/  IADD3 R11, PT, PT, R25, R4, RZ ;  /* 0x00000004190b7210 */ /* 0x000fca0007ffe0ff */
[C---:B------:R-:W-:Y:S01]  /*08a0*/  IMAD.WIDE.U32 R24, R11.reuse, 0x4, R12 ;  /* 0x000000040b187825 */ /* 0x040fe200078e000c */
[----:B-1----:R-:W-:-:S03]  /*08b0*/  IADD3 R23, PT, PT, R11, R4, RZ ;  /* 0x000000040b177210 */ /* 0x002fc60007ffe0ff */
[----:B------:R-:W-:Y:S02]  /*08c0*/  IMAD.WIDE.U32 R26, R11, 0x4, R14 ;  /* 0x000000040b1a7825 */ /* 0x000fe400078e000e */
[----:B------:R-:W5:Y:S02]  /*08d0*/  LDG.E.CONSTANT R24, desc[UR8][R24.64] ;  /* 0x0000000818187981 */ /* 0x000f64000c1e9900 */
[C---:B------:R-:W-:Y:S02]  /*08e0*/  IMAD.WIDE.U32 R10, R23.reuse, 0x4, R12 ;  /* 0x00000004170a7825 */ /* 0x040fe400078e000c */
[----:B------:R-:W5:Y:S02]  /*08f0*/  LDG.E.CONSTANT R27, desc[UR8][R26.64] ;  /* 0x000000081a1b7981 */ /* 0x000f64000c1e9900 */
[C---:B------:R-:W-:Y:S02]  /*0900*/  IMAD.WIDE.U32 R18, R23.reuse, 0x4, R14 ;  /* 0x0000000417127825 */ /* 0x040fe400078e000e */
[----:B------:R-:W5:Y:S04]  /*0910*/  LDG.E.CONSTANT R11, desc[UR8][R10.64] ;  /* 0x000000080a0b7981 */ /* 0x000f68000c1e9900 */
[----:B------:R1:W5:Y:S01]  /*0920*/  LDG.E.CONSTANT R0, desc[UR8][R18.64] ;  /* 0x0000000812007981 */ /* 0x000362000c1e9900 */
[----:B0-----:R-:W-:-:S05]  /*0930*/  IADD3 R28, PT, PT, R23, R4, RZ ;  /* 0x00000004171c7210 */ /* 0x001fca0007ffe0ff */
[----:B------:R-:W-:-:S04]  /*0940*/  IMAD.WIDE.U32 R22, R28, 0x4, R14 ;  /* 0x000000041c167825 */ /* 0x000fc800078e000e */
[C---:B-1----:R-:W-:Y:S01]  /*0950*/  IMAD.WIDE.U32 R18, R28.reuse, 0x4, R12 ;  /* 0x000000041c127825 */ /* 0x042fe200078e000c */
[----:B------:R0:W5:Y:S02]  /*0960*/  LDG.E.CONSTANT R10, desc[UR8][R22.64] ;  /* 0x00000008160a7981 */ /* 0x000164000c1e9900 */
[----:B0-----:R-:W-:Y:S01]  /*0970*/  IADD3 R23, PT, PT, R28, R4, RZ ;  /* 0x000000041c177210 */ /* 0x001fe20007ffe0ff */
[----:B--2---:R-:W-:Y:S02]  /*0980*/  FADD R6, R6, R21 ;  /* 0x0000001506067221 */ /* 0x004fe40000000000 */
[----:B------:R0:W2:Y:S02]  /*0990*/  LDG.E.CONSTANT R21, desc[UR8][R18.64] ;  /* 0x0000000812157981 */ /* 0x0000a4000c1e9900 */
[----:B------:R-:W-:Y:S01]  /*09a0*/  FFMA R29, R6, 0.5, RZ ;  /* 0x3f000000061d7823 */ /* 0x000fe200000000ff */
[----:B---3--:R-:W-:-:S03]  /*09b0*/  FADD R9, R9, R16 ;  /* 0x0000001009097221 */ /* 0x008fc60000000000 */
[----:B------:R-:W-:-:S04]  /*09c0*/  FFMA R16, R6, -0.5, R29 ;  /* 0xbf00000006107823 */ /* 0x000fc8000000001d */
[----:B------:R-:W-:-:S04]  /*09d0*/  FFMA R28, R9, 0.5, -R16 ;  /* 0x3f000000091c7823 */ /* 0x000fc80000000810 */
[----:B------:R-:W-:Y:S01]  /*09e0*/  FADD R26, R29, R28 ;  /* 0x0000001c1d1a7221 */ /* 0x000fe20000000000 */
[----:B0-----:R-:W-:-:S04]  /*09f0*/  IMAD.WIDE.U32 R18, R23, 0x4, R14 ;  /* 0x0000000417127825 */ /* 0x001fc800078e000e */
[----:B------:R-:W-:Y:S01]  /*0a00*/  FADD R29, -R29, R26 ;  /* 0x0000001a1d1d7221 */ /* 0x000fe20000000100 */
[----:B----4-:R-:W-:Y:S01]  /*0a10*/  FADD R8, R17, R8 ;  /* 0x0000000811087221 */ /* 0x010fe20000000000 */
[----:B------:R-:W-:-:S04]  /*0a20*/  IMAD.WIDE.U32 R16, R23, 0x4, R12 ;  /* 0x0000000417107825 */ /* 0x000fc800078e000c */
[----:B------:R-:W-:Y:S01]  /*0a30*/  FADD R29, -R28, R29 ;  /* 0x0000001d1c1d7221 */ /* 0x000fe20000000100 */
[----:B------:R-:W3:Y:S03]  /*0a40*/  LDG.E.CONSTANT R18, desc[UR8][R18.64] ;  /* 0x0000000812127981 */ /* 0x000ee6000c1e9900 */
[----:B------:R-:W-:Y:S01]  /*0a50*/  FFMA R22, R8, 0.5, -R29 ;  /* 0x3f00000008167823 */ /* 0x000fe2000000081d */
[----:B------:R0:W3:Y:S03]  /*0a60*/  LDG.E.CONSTANT R25, desc[UR8][R16.64] ;  /* 0x0000000810197981 */ /* 0x0000e6000c1e9900 */
[----:B------:R-:W-:Y:S01]  /*0a70*/  FADD R28, R26, R22 ;  /* 0x000000161a1c7221 */ /* 0x000fe20000000000 */
[----:B------:R-:W-:-:S03]  /*0a80*/  IADD3 R29, PT, PT, R23, R4, RZ ;  /* 0x00000004171d7210 */ /* 0x000fc60007ffe0ff */
[----:B------:R-:W-:Y:S02]  /*0a90*/  FADD R23, -R26, R28 ;  /* 0x0000001c1a177221 */ /* 0x000fe40000000100 */
[----:B0-----:R-:W-:-:S04]  /*0aa0*/  IMAD.WIDE.U32 R16, R29, 0x4, R14 ;  /* 0x000000041d107825 */ /* 0x001fc800078e000e */
[----:B------:R-:W-:Y:S01]  /*0ab0*/  FADD R26, -R22, R23 ;  /* 0x00000017161a7221 */ /* 0x000fe20000000100 */
[----:B------:R-:W-:Y:S01]  /*0ac0*/  IMAD.WIDE.U32 R22, R29, 0x4, R12 ;  /* 0x000000041d167825 */ /* 0x000fe200078e000c */
[----:B------:R-:W4:Y:S05]  /*0ad0*/  LDG.E.CONSTANT R17, desc[UR8][R16.64] ;  /* 0x0000000810117981 */ /* 0x000f2a000c1e9900 */
[----:B------:R0:W4:Y:S01]  /*0ae0*/  LDG.E.CONSTANT R22, desc[UR8][R22.64] ;  /* 0x0000000816167981 */ /* 0x000122000c1e9900 */
[----:B-----5:R-:W-:Y:S01]  /*0af0*/  FADD R27, R24, R27 ;  /* 0x0000001b181b7221 */ /* 0x020fe20000000000 */
[----:B------:R-:W-:-:S03]  /*0b00*/  FADD R11, R11, R0 ;  /* 0x000000000b0b7221 */ /* 0x000fc60000000000 */
[----:B------:R-:W-:-:S04]  /*0b10*/  FFMA R19, R27, 0.5, -R26 ;  /* 0x3f0000001b137823 */ /* 0x000fc8000000081a */
[----:B------:R-:W-:-:S04]  /*0b20*/  FADD R0, R28, R19 ;  /* 0x000000131c007221 */ /* 0x000fc80000000000 */
[----:B------:R-:W-:-:S04]  /*0b30*/  FADD R28, -R28, R0 ;  /* 0x000000001c1c7221 */ /* 0x000fc80000000100 */
[----:B------:R-:W-:Y:S01]  /*0b40*/  FADD R19, -R19, R28 ;  /* 0x0000001c13137221 */ /* 0x000fe20000000100 */
[----:B------:R-:W-:-:S04]  /*0b50*/  FMUL R28, R11, 0.5 ;  /* 0x3f0000000b1c7820 */ /* 0x000fc80000400000 */
[----:B------:R-:W-:-:S04]  /*0b60*/  FADD R11, -R19, R28 ;  /* 0x0000001c130b7221 */ /* 0x000fc80000000100 */
[----:B------:R-:W-:-:S04]  /*0b70*/  FADD R19, R0, R11 ;  /* 0x0000000b00137221 */ /* 0x000fc80000000000 */
[----:B------:R-:W-:Y:S01]  /*0b80*/  FADD R0, -R0, R19 ;  /* 0x0000001300007221 */ /* 0x000fe20000000100 */
[----:B0-----:R-:W-:Y:S01]  /*0b90*/  IADD3 R23, PT, PT, R29, R4, RZ ;  /* 0x000000041d177210 */ /* 0x001fe20007ffe0ff */
[----:B--2---:R-:W-:Y:S02]  /*0ba0*/  FADD R10, R21, R10 ;  /* 0x0000000a150a7221 */ /* 0x004fe40000000000 */
[----:B------:R-:W-:Y:S02]  /*0bb0*/  FADD R21, -R11, R0 ;  /* 0x000000000b157221 */ /* 0x000fe40000000100 */
[----:B------:R-:W-:-:S04]  /*0bc0*/  FMUL R24, R10, 0.5 ;  /* 0x3f0000000a187820 */ /* 0x000fc80000400000 */
[----:B------:R-:W-:-:S04]  /*0bd0*/  FADD R0, -R21, R24 ;  /* 0x0000001815007221 */ /* 0x000fc80000000100 */
[----:B------:R-:W-:-:S04]  /*0be0*/  FADD R10, R19, R0 ;  /* 0x00000000130a7221 */ /* 0x000fc80000000000 */
[----:B------:R-:W-:-:S04]  /*0bf0*/  FADD R11, -R19, R10 ;  /* 0x0000000a130b7221 */ /* 0x000fc80000000100 */
[----:B------:R-:W-:Y:S01]  /*0c00*/  FADD R0, -R0, R11 ;  /* 0x0000000b00007221 */ /* 0x000fe20000000100 */
[----:B---3--:R-:W-:-:S04]  /*0c10*/  FADD R25, R25, R18 ;  /* 0x0000001219197221 */ /* 0x008fc80000000000 */
[----:B------:R-:W-:-:S04]  /*0c20*/  FMUL R25, R25, 0.5 ;  /* 0x3f00000019197820 */ /* 0x000fc80000400000 */
[----:B------:R-:W-:-:S04]  /*0c30*/  FADD R11, -R0, R25 ;  /* 0x00000019000b7221 */ /* 0x000fc80000000100 */
[----:B------:R-:W-:-:S04]  /*0c40*/  FADD R18, R10, R11 ;  /* 0x0000000b0a127221 */ /* 0x000fc80000000000 */
[----:B------:R-:W-:-:S04]  /*0c50*/  FADD R26, -R10, R18 ;  /* 0x000000120a1a7221 */ /* 0x000fc80000000100 */
[----:B------:R-:W-:Y:S01]  /*0c60*/  FADD R26, -R11, R26 ;  /* 0x0000001a0b1a7221 */ /* 0x000fe20000000100 */
[----:B----4-:R-:W-:Y:S01]  /*0c70*/  FADD R22, R22, R17 ;  /* 0x0000001116167221 */ /* 0x010fe20000000000 */
[----:B------:R-:W-:-:S04]  /*0c80*/  IMAD.WIDE.U32 R10, R23, 0x4, R12 ;  /* 0x00000004170a7825 */ /* 0x000fc800078e000c */
[----:B------:R-:W-:Y:S02]  /*0c90*/  IMAD.WIDE.U32 R16, R23, 0x4, R14 ;  /* 0x0000000417107825 */ /* 0x000fe400078e000e */
[----:B------:R-:W2:Y:S04]  /*0ca0*/  LDG.E.CONSTANT R10, desc[UR8][R10.64] ;  /* 0x000000080a0a7981 */ /* 0x000ea8000c1e9900 */
[----:B------:R0:W2:Y:S01]  /*0cb0*/  LDG.E.CONSTANT R17, desc[UR8][R16.64] ;  /* 0x0000000810117981 */ /* 0x0000a2000c1e9900 */
[----:B------:R-:W1:Y:S01]  /*0cc0*/  S2UR UR6, SR_CgaCtaId ;  /* 0x00000000000679c3 */ /* 0x000e620000008800 */
[----:B------:R-:W-:Y:S01]  /*0cd0*/  UMOV UR5, 0x400 ;  /* 0x0000040000057882 */ /* 0x000fe20000000000 */
[----:B------:R-:W-:-:S04]  /*0ce0*/  FMUL R29, R22, 0.5 ;  /* 0x3f000000161d7820 */ /* 0x000fc80000400000 */
[----:B------:R-:W-:-:S04]  /*0cf0*/  FADD R22, -R26, R29 ;  /* 0x0000001d1a167221 */ /* 0x000fc80000000100 */
[----:B------:R-:W-:Y:S01]  /*0d00*/  FADD R26, R18, R22 ;  /* 0x00000016121a7221 */ /* 0x000fe20000000000 */
[----:B-1----:R-:W-:-:S06]  /*0d10*/  ULEA UR5, UR6, UR5, 0x18 ;  /* 0x0000000506057291 */ /* 0x002fcc000f8ec0ff */
[----:B------:R-:W-:-:S05]  /*0d20*/  LEA R0, R7, UR5, 0x2 ;  /* 0x0000000507007c11 */ /* 0x000fca000f8e10ff */
[----:B------:R-:W-:Y:S04]  /*0d30*/  STS [R0+0x200], R28 ;  /* 0x0002001c00007388 */ /* 0x000fe80000000800 */
[----:B------:R1:W-:Y:S02]  /*0d40*/  STS [R0+0x1300], R28 ;  /* 0x0013001c00007388 */ /* 0x0003e40000000800 */
[----:B-1----:R-:W-:Y:S01]  /*0d50*/  IADD3 R28, PT, PT, R23, R4, RZ ;  /* 0x00000004171c7210 */ /* 0x002fe20007ffe0ff */
[----:B------:R-:W-:-:S04]  /*0d60*/  FADD R23, -R18, R26 ;  /* 0x0000001a12177221 */ /* 0x000fc80000000100 */
[----:B0-----:R-:W-:Y:S01]  /*0d70*/  FADD R16, -R22, R23 ;  /* 0x0000001716107221 */ /* 0x001fe20000000100 */
[----:B------:R-:W-:-:S06]  /*0d80*/  IMAD.WIDE.U32 R22, R28, 0x4, R12 ;  /* 0x000000041c167825 */ /* 0x000fcc00078e000c */
[----:B------:R0:W3:Y:S01]  /*0d90*/  LDG.E.CONSTANT R22, desc[UR8][R22.64] ;  /* 0x0000000816167981 */ /* 0x0000e2000c1e9900 */
[----:B--2---:R-:W-:Y:S01]  /*0da0*/  FADD R18, R10, R17 ;  /* 0x000000110a127221 */ /* 0x004fe20000000000 */
[----:B------:R-:W-:-:S06]  /*0db0*/  IMAD.WIDE.U32 R10, R28, 0x4, R14 ;  /* 0x000000041c0a7825 */ /* 0x000fcc00078e000e */
[----:B------:R-:W3:Y:S01]  /*0dc0*/  LDG.E.CONSTANT R11, desc[UR8][R10.64] ;  /* 0x000000080a0b7981 */ /* 0x000ee2000c1e9900 */
[----:B------:R-:W-:-:S04]  /*0dd0*/  FMUL R18, R18, 0.5 ;  /* 0x3f00000012127820 */ /* 0x000fc80000400000 */
[----:B------:R-:W-:-:S04]  /*0de0*/  FADD R17, -R16, R18 ;  /* 0x0000001210117221 */ /* 0x000fc80000000100 */
[----:B0-----:R-:W-:Y:S01]  /*0df0*/  FADD R23, R26, R17 ;  /* 0x000000111a177221 */ /* 0x001fe20000000000 */
[----:B------:R-:W-:-:S03]  /*0e00*/  IADD3 R28, PT, PT, R28, R4, RZ ;  /* 0x000000041c1c7210 */ /* 0x000fc60007ffe0ff */
[----:B------:R-:W-:-:S04]  /*0e10*/  FADD R26, -R26, R23 ;  /* 0x000000171a1a7221 */ /* 0x000fc80000000100 */
[----:B------:R-:W-:Y:S01]  /*0e20*/  FADD R26, -R17, R26 ;  /* 0x0000001a111a7221 */ /* 0x000fe20000000100 */
[----:B------:R-:W-:-:S06]  /*0e30*/  IMAD.WIDE.U32 R16, R28, 0x4, R12 ;  /* 0x000000041c107825 */ /* 0x000fcc00078e000c */
[----:B------:R0:W2:Y:S01]  /*0e40*/  LDG.E.CONSTANT R16, desc[UR8][R16.64] ;  /* 0x0000000810107981 */ /* 0x0000a2000c1e9900 */
[----:B---3--:R-:W-:Y:S01]  /*0e50*/  FADD R22, R22, R11 ;  /* 0x0000000b16167221 */ /* 0x008fe20000000000 */
[----:B------:R-:W-:-:S06]  /*0e60*/  IMAD.WIDE.U32 R10, R28, 0x4, R14 ;  /* 0x000000041c0a7825 */ /* 0x000fcc00078e000e */
[----:B------:R-:W2:Y:S04]  /*0e70*/  LDG.E.CONSTANT R11, desc[UR8][R10.64] ;  /* 0x000000080a0b7981 */ /* 0x000ea8000c1e9900 */
[----:B------:R1:W-:Y:S02]  /*0e80*/  STS [R0+0x280], R24 ;  /* 0x0002801800007388 */ /* 0x0003e40000000800 */
[----:B-1----:R-:W-:-:S04]  /*0e90*/  FMUL R24, R22, 0.5 ;  /* 0x3f00000016187820 */ /* 0x002fc80000400000 */
[----:B------:R-:W-:-:S04]  /*0ea0*/  FADD R22, -R26, R24 ;  /* 0x000000181a167221 */ /* 0x000fc80000000100 */
[----:B------:R-:W-:Y:S01]  /*0eb0*/  FADD R26, R23, R22 ;  /* 0x00000016171a7221 */ /* 0x000fe20000000000 */
[----:B------:R-:W-:-:S03]  /*0ec0*/  IADD3 R28, PT, PT, R28, R4, RZ ;  /* 0x000000041c1c7210 */ /* 0x000fc60007ffe0ff */
[----:B------:R-:W-:-:S04]  /*0ed0*/  FADD R23, -R23, R26 ;  /* 0x0000001a17177221 */ /* 0x000fc80000000100 */
[----:B0-----:R-:W-:Y:S01]  /*0ee0*/  FADD R17, -R22, R23 ;  /* 0x0000001716117221 */ /* 0x001fe20000000100 */
[----:B------:R-:W-:-:S06]  /*0ef0*/  IMAD.WIDE.U32 R22, R28, 0x4, R12 ;  /* 0x000000041c167825 */ /* 0x000fcc00078e000c */
[----:B------:R0:W3:Y:S01]  /*0f00*/  LDG.E.CONSTANT R22, desc[UR8][R22.64] ;  /* 0x0000000816167981 */ /* 0x0000e2000c1e9900 */
[----:B--2---:R-:W-:Y:S01]  /*0f10*/  FADD R16, R16, R11 ;  /* 0x0000000b10107221 */ /* 0x004fe20000000000 */
[----:B------:R-:W-:-:S06]  /*0f20*/  IMAD.WIDE.U32 R10, R28, 0x4, R14 ;  /* 0x000000041c0a7825 */ /* 0x000fcc00078e000e */
[----:B------:R-:W3:Y:S04]  /*0f30*/  LDG.E.CONSTANT R11, desc[UR8][R10.64] ;  /* 0x000000080a0b7981 */ /* 0x000ee8000c1e9900 */
[----:B------:R1:W-:Y:S02]  /*0f40*/  STS [R0+0x300], R25 ;  /* 0x0003001900007388 */ /* 0x0003e40000000800 */
[----:B-1----:R-:W-:-:S04]  /*0f50*/  FMUL R25, R16, 0.5 ;  /* 0x3f00000010197820 */ /* 0x002fc80000400000 */
        /* <DEDUP_REMOVED lines=246> */
[----:B------:R-:W2:Y:S01]  /*1ec0*/  LDG.E.CONSTANT R16, desc[UR8][R16.64] ;  /* 0x0000000810107981 */ /* 0x000ea2000c1e9900 */
[----:B---3--:R-:W-:Y:S01]  /*1ed0*/  FADD R22, R22, R11 ;  /* 0x0000000b16167221 */ /* 0x008fe20000000000 */
[----:B------:R-:W-:-:S06]  /*1ee0*/  IMAD.WIDE.U32 R10, R28, 0x4, R14 ;  /* 0x000000041c0a7825 */ /* 0x000fcc00078e000e */
[----:B------:R-:W2:Y:S04]  /*1ef0*/  LDG.E.CONSTANT R11, desc[UR8][R10.64] ;  /* 0x000000080a0b7981 */ /* 0x000ea8000c1e9900 */
[----:B------:R0:W-:Y:S02]  /*1f00*/  STS [R0+0xd80], R29 ;  /* 0x000d801d00007388 */ /* 0x0001e40000000800 */
[----:B0-----:R-:W-:-:S04]  /*1f10*/  FMUL R29, R22, 0.5 ;  /* 0x3f000000161d7820 */ /* 0x001fc80000400000 */
[----:B------:R-:W-:-:S04]  /*1f20*/  FADD R22, -R26, R29 ;  /* 0x0000001d1a167221 */ /* 0x000fc80000000100 */
[----:B------:R-:W-:Y:S01]  /*1f30*/  FADD R26, R23, R22 ;  /* 0x00000016171a7221 */ /* 0x000fe20000000000 */
[----:B------:R-:W-:-:S03]  /*1f40*/  IADD3 R28, PT, PT, R28, R4, RZ ;  /* 0x000000041c1c7210 */ /* 0x000fc60007ffe0ff */
[----:B------:R-:W-:Y:S01]  /*1f50*/  FADD R23, -R23, R26 ;  /* 0x0000001a17177221 */ /* 0x000fe20000000100 */
[----:B------:R0:W-:Y:S03]  /*1f60*/  STS [R0+0xe00], R18 ;  /* 0x000e001200007388 */ /* 0x0001e60000000800 */
[----:B0-----:R-:W-:Y:S01]  /*1f70*/  FADD R18, -R22, R23 ;  /* 0x0000001716127221 */ /* 0x001fe20000000100 */
[----:B------:R-:W-:-:S06]  /*1f80*/  IMAD.WIDE.U32 R22, R28, 0x4, R12 ;  /* 0x000000041c167825 */ /* 0x000fcc00078e000c */
[----:B------:R0:W3:Y:S01]  /*1f90*/  LDG.E.CONSTANT R22, desc[UR8][R22.64] ;  /* 0x0000000816167981 */ /* 0x0000e2000c1e9900 */
[----:B--2---:R-:W-:Y:S01]  /*1fa0*/  FADD R11, R16, R11 ;  /* 0x0000000b100b7221 */ /* 0x004fe20000000000 */
[----:B------:R-:W-:-:S06]  /*1fb0*/  IMAD.WIDE.U32 R16, R28, 0x4, R14 ;  /* 0x000000041c107825 */ /* 0x000fcc00078e000e */
[----:B------:R-:W3:Y:S01]  /*1fc0*/  LDG.E.CONSTANT R17, desc[UR8][R16.64] ;  /* 0x0000000810117981 */ /* 0x000ee2000c1e9900 */
[----:B0-----:R-:W-:-:S04]  /*1fd0*/  FMUL R23, R11, 0.5 ;  /* 0x3f0000000b177820 */ /* 0x001fc80000400000 */
[----:B------:R-:W-:Y:S01]  /*1fe0*/  FADD R11, -R18, R23 ;  /* 0x00000017120b7221 */ /* 0x000fe20000000100 */
[----:B------:R0:W-:Y:S03]  /*1ff0*/  STS [R0+0xe80], R24 ;  /* 0x000e801800007388 */ /* 0x0001e60000000800 */
[----:B------:R-:W-:Y:S01]  /*2000*/  FADD R18, R26, R11 ;  /* 0x0000000b1a127221 */ /* 0x000fe20000000000 */
[----:B------:R-:W-:-:S03]  /*2010*/  IADD3 R28, PT, PT, R28, R4, RZ ;  /* 0x000000041c1c7210 */ /* 0x000fc60007ffe0ff */
[----:B0-----:R-:W-:-:S04]  /*2020*/  FADD R24, -R26, R18 ;  /* 0x000000121a187221 */ /* 0x001fc80000000100 */
[----:B------:R-:W-:Y:S01]  /*2030*/  FADD R24, -R11, R24 ;  /* 0x000000180b187221 */ /* 0x000fe20000000100 */
[----:B------:R-:W-:-:S06]  /*2040*/  IMAD.WIDE.U32 R10, R28, 0x4, R12 ;  /* 0x000000041c0a7825 */ /* 0x000fcc00078e000c */
[----:B------:R-:W2:Y:S01]  /*2050*/  LDG.E.CONSTANT R10, desc[UR8][R10.64] ;  /* 0x000000080a0a7981 */ /* 0x000ea2000c1e9900 */
[----:B---3--:R-:W-:Y:S01]  /*2060*/  FADD R22, R22, R17 ;  /* 0x0000001116167221 */ /* 0x008fe20000000000 */
[----:B------:R-:W-:-:S06]  /*2070*/  IMAD.WIDE.U32 R16, R28, 0x4, R14 ;  /* 0x000000041c107825 */ /* 0x000fcc00078e000e */
[----:B------:R-:W2:Y:S01]  /*2080*/  LDG.E.CONSTANT R17, desc[UR8][R16.64] ;  /* 0x0000000810117981 */ /* 0x000ea2000c1e9900 */
[----:B------:R-:W-:-:S04]  /*2090*/  FMUL R22, R22, 0.5 ;  /* 0x3f00000016167820 */ /* 0x000fc80000400000 */
[----:B------:R-:W-:Y:S01]  /*20a0*/  FADD R26, -R24, R22 ;  /* 0x00000016181a7221 */ /* 0x000fe20000000100 */
[----:B------:R0:W-:Y:S03]  /*20b0*/  STS [R0+0xf00], R25 ;  /* 0x000f001900007388 */ /* 0x0001e60000000800 */
[----:B------:R-:W-:-:S04]  /*20c0*/  FADD R24, R18, R26 ;  /* 0x0000001a12187221 */ /* 0x000fc80000000000 */
[----:B0-----:R-:W-:-:S04]  /*20d0*/  FADD R25, -R18, R24 ;  /* 0x0000001812197221 */ /* 0x001fc80000000100 */
[----:B------:R-:W-:Y:S01]  /*20e0*/  FADD R18, -R26, R25 ;  /* 0x000000191a127221 */ /* 0x000fe20000000100 */
[----:B------:R-:W-:Y:S01]  /*20f0*/  IADD3 R28, PT, PT, R28, R4, RZ ;  /* 0x000000041c1c7210 */ /* 0x000fe20007ffe0ff */
[----:B--2---:R-:W-:-:S04]  /*2100*/  FADD R10, R10, R17 ;  /* 0x000000110a0a7221 */ /* 0x004fc80000000000 */
[----:B------:R-:W-:-:S04]  /*2110*/  FMUL R25, R10, 0.5 ;  /* 0x3f0000000a197820 */ /* 0x000fc80000400000 */
[----:B------:R-:W-:-:S04]  /*2120*/  FADD R11, -R18, R25 ;  /* 0x00000019120b7221 */ /* 0x000fc80000000100 */
[----:B------:R-:W-:-:S04]  /*2130*/  FADD R18, R24, R11 ;  /* 0x0000000b18127221 */ /* 0x000fc80000000000 */
[----:B------:R-:W-:-:S04]  /*2140*/  FADD R24, -R24, R18 ;  /* 0x0000001218187221 */ /* 0x000fc80000000100 */
[----:B------:R-:W-:Y:S01]  /*2150*/  FADD R17, -R11, R24 ;  /* 0x000000180b117221 */ /* 0x000fe20000000100 */
[----:B------:R-:W-:-:S04]  /*2160*/  IMAD.WIDE.U32 R10, R28, 0x4, R12 ;  /* 0x000000041c0a7825 */ /* 0x000fc800078e000c */
[----:B------:R-:W-:Y:S01]  /*2170*/  FFMA R24, R6, -0.5, -R17 ;  /* 0xbf00000006187823 */ /* 0x000fe20000000811 */
[----:B------:R-:W-:Y:S01]  /*2180*/  IMAD.WIDE.U32 R16, R28, 0x4, R14 ;  /* 0x000000041c107825 */ /* 0x000fe200078e000e */
[----:B------:R-:W2:Y:S05]  /*2190*/  LDG.E.CONSTANT R10, desc[UR8][R10.64] ;  /* 0x000000080a0a7981 */ /* 0x000eaa000c1e9900 */
[----:B------:R-:W2:Y:S01]  /*21a0*/  LDG.E.CONSTANT R17, desc[UR8][R16.64] ;  /* 0x0000000810117981 */ /* 0x000ea2000c1e9900 */
[----:B------:R-:W-:-:S04]  /*21b0*/  FADD R26, -R21, R25 ;  /* 0x00000019151a7221 */ /* 0x000fc80000000100 */
[----:B------:R-:W-:-:S04]  /*21c0*/  FADD R21, R19, R26 ;  /* 0x0000001a13157221 */ /* 0x000fc80000000000 */
[----:B------:R-:W-:-:S04]  /*21d0*/  FADD R19, -R19, R21 ;  /* 0x0000001513137221 */ /* 0x000fc80000000100 */
[----:B------:R-:W-:-:S04]  /*21e0*/  FADD R19, -R26, R19 ;  /* 0x000000131a137221 */ /* 0x000fc80000000100 */
[----:B------:R-:W-:-:S04]  /*21f0*/  FFMA R26, R6, -0.5, -R19 ;  /* 0xbf000000061a7823 */ /* 0x000fc80000000813 */
[----:B------:R-:W-:-:S04]  /*2200*/  FADD R6, R21, R26 ;  /* 0x0000001a15067221 */ /* 0x000fc80000000000 */
[----:B------:R-:W-:-:S04]  /*2210*/  FADD R21, -R21, R6 ;  /* 0x0000000615157221 */ /* 0x000fc80000000100 */
[----:B------:R-:W-:Y:S01]  /*2220*/  FADD R26, -R26, R21 ;  /* 0x000000151a1a7221 */ /* 0x000fe20000000100 */
[----:B------:R-:W-:-:S04]  /*2230*/  FADD R21, R18, R24 ;  /* 0x0000001812157221 */ /* 0x000fc80000000000 */
[----:B------:R-:W-:-:S04]  /*2240*/  FADD R18, -R18, R21 ;  /* 0x0000001512127221 */ /* 0x000fc80000000100 */
[----:B------:R-:W-:Y:S01]  /*2250*/  FADD R24, -R24, R18 ;  /* 0x0000001218187221 */ /* 0x000fe20000000100 */
[-C--:B------:R-:W-:Y:S01]  /*2260*/  IADD3 R28, PT, PT, R28, R4.reuse, RZ ;  /* 0x000000041c1c7210 */ /* 0x080fe20007ffe0ff */
[----:B------:R-:W-:Y:S04]  /*2270*/  STS [R0+0xf80], R29 ;  /* 0x000f801d00007388 */ /* 0x000fe80000000800 */
[----:B------:R0:W-:Y:S04]  /*2280*/  STS [R0+0x1000], R23 ;  /* 0x0010001700007388 */ /* 0x0001e80000000800 */
[----:B------:R1:W-:Y:S01]  /*2290*/  STS [R0+0x1080], R22 ;  /* 0x0010801600007388 */ /* 0x0003e20000000800 */
[----:B0-----:R-:W-:Y:S01]  /*22a0*/  IADD3 R23, PT, PT, R28, R4, RZ ;  /* 0x000000041c177210 */ /* 0x001fe20007ffe0ff */
[----:B--2---:R-:W-:-:S04]  /*22b0*/  FADD R19, R10, R17 ;  /* 0x000000110a137221 */ /* 0x004fc80000000000 */
[----:B------:R-:W-:-:S04]  /*22c0*/  FMUL R19, R19, 0.5 ;  /* 0x3f00000013137820 */ /* 0x000fc80000400000 */
[--C-:B------:R-:W-:Y:S01]  /*22d0*/  FADD R26, -R26, R19.reuse ;  /* 0x000000131a1a7221 */ /* 0x100fe20000000100 */
[----:B------:R-:W-:-:S03]  /*22e0*/  FADD R16, -R24, R19 ;  /* 0x0000001318107221 */ /* 0x000fc60000000100 */
[----:B------:R-:W-:Y:S01]  /*22f0*/  FADD R18, R6, R26 ;  /* 0x0000001a06127221 */ /* 0x000fe20000000000 */
[----:B------:R-:W-:-:S03]  /*2300*/  FADD R24, R21, R16 ;  /* 0x0000001015187221 */ /* 0x000fc60000000000 */
[----:B------:R-:W-:Y:S01]  /*2310*/  FADD R11, -R6, R18 ;  /* 0x00000012060b7221 */ /* 0x000fe20000000100 */
[----:B------:R-:W-:-:S03]  /*2320*/  FADD R17, -R21, R24 ;  /* 0x0000001815117221 */ /* 0x000fc60000000100 */
[----:B------:R-:W-:Y:S01]  /*2330*/  FADD R26, -R26, R11 ;  /* 0x0000000b1a1a7221 */ /* 0x000fe20000000100 */
[----:B------:R-:W-:Y:S01]  /*2340*/  FADD R29, -R16, R17 ;  /* 0x00000011101d7221 */ /* 0x000fe20000000100 */
[----:B------:R-:W-:-:S04]  /*2350*/  IMAD.WIDE.U32 R10, R28, 0x4, R12 ;  /* 0x000000041c0a7825 */ /* 0x000fc800078e000c */
[----:B------:R-:W-:Y:S02]  /*2360*/  IMAD.WIDE.U32 R16, R28, 0x4, R14 ;  /* 0x000000041c107825 */ /* 0x000fe400078e000e */
[----:B------:R-:W2:Y:S04]  /*2370*/  LDG.E.CONSTANT R10, desc[UR8][R10.64] ;  /* 0x000000080a0a7981 */ /* 0x000ea8000c1e9900 */
[----:B------:R-:W2:Y:S01]  /*2380*/  LDG.E.CONSTANT R17, desc[UR8][R16.64] ;  /* 0x0000000810117981 */ /* 0x000ea2000c1e9900 */
[C---:B------:R-:W-:Y:S01]  /*2390*/  FFMA R26, R9.reuse, -0.5, -R26 ;  /* 0xbf000000091a7823 */ /* 0x040fe2000000081a */
[----:B------:R-:W-:Y:S01]  /*23a0*/  FFMA R9, R9, -0.5, -R29 ;  /* 0xbf00000009097823 */ /* 0x000fe2000000081d */
[----:B------:R-:W-:-:S04]  /*23b0*/  IMAD.WIDE.U32 R28, R23, 0x4, R12 ;  /* 0x00000004171c7825 */ /* 0x000fc800078e000c */
[----:B-1----:R-:W-:Y:S02]  /*23c0*/  IMAD.WIDE.U32 R22, R23, 0x4, R14 ;  /* 0x0000000417167825 */ /* 0x002fe400078e000e */
[----:B------:R0:W3:Y:S04]  /*23d0*/  LDG.E.CONSTANT R28, desc[UR8][R28.64] ;  /* 0x000000081c1c7981 */ /* 0x0000e8000c1e9900 */
[----:B------:R1:W3:Y:S04]  /*23e0*/  LDG.E.CONSTANT R23, desc[UR8][R22.64] ;  /* 0x0000000816177981 */ /* 0x0002e8000c1e9900 */
[----:B------:R-:W-:Y:S04]  /*23f0*/  STS [R0], R25 ;  /* 0x0000001900007388 */ /* 0x000fe80000000800 */
[----:B------:R4:W-:Y:S04]  /*2400*/  STS [R0+0x1100], R25 ;  /* 0x0011001900007388 */ /* 0x0009e80000000800 */
[----:B------:R-:W-:Y:S04]  /*2410*/  STS [R0+0x80], R19 ;  /* 0x0000801300007388 */ /* 0x000fe80000000800 */
[----:B------:R-:W-:Y:S01]  /*2420*/  STS [R0+0x1180], R19 ;  /* 0x0011801300007388 */ /* 0x000fe20000000800 */
[----:B--2---:R-:W-:Y:S01]  /*2430*/  FADD R17, R10, R17 ;  /* 0x000000110a117221 */ /* 0x004fe20000000000 */
[----:B------:R-:W-:-:S04]  /*2440*/  FADD R10, R18, R26 ;  /* 0x0000001a120a7221 */ /* 0x000fc80000000000 */
[----:B------:R-:W-:Y:S01]  /*2450*/  FADD R11, -R18, R10 ;  /* 0x0000000a120b7221 */ /* 0x000fe20000000100 */
[----:B------:R-:W-:-:S03]  /*2460*/  FADD R18, R24, R9 ;  /* 0x0000000918127221 */ /* 0x000fc60000000000 */
[----:B------:R-:W-:Y:S01]  /*2470*/  FADD R26, -R26, R11 ;  /* 0x0000000b1a1a7221 */ /* 0x000fe20000000100 */
[----:B------:R-:W-:Y:S01]  /*2480*/  FMUL R11, R17, 0.5 ;  /* 0x3f000000110b7820 */ /* 0x000fe20000400000 */
[----:B------:R-:W-:-:S03]  /*2490*/  FADD R24, -R24, R18 ;  /* 0x0000001218187221 */ /* 0x000fc60000000100 */
[----:B------:R-:W-:Y:S01]  /*24a0*/  FADD R17, -R26, R11 ;  /* 0x0000000b1a117221 */ /* 0x000fe20000000100 */
[----:B------:R-:W-:-:S03]  /*24b0*/  FADD R24, -R9, R24 ;  /* 0x0000001809187221 */ /* 0x000fc60000000100 */
[----:B0-----:R-:W-:Y:S01]  /*24c0*/  FADD R29, R10, R17 ;  /* 0x000000110a1d7221 */ /* 0x001fe20000000000 */
[----:B------:R-:W-:-:S03]  /*24d0*/  FADD R9, -R24, R11 ;  /* 0x0000000b18097221 */ /* 0x000fc60000000100 */
[----:B------:R-:W-:-:S04]  /*24e0*/  FADD R16, -R10, R29 ;  /* 0x0000001d0a107221 */ /* 0x000fc80000000100 */
[----:B-1----:R-:W-:Y:S01]  /*24f0*/  FADD R22, -R17, R16 ;  /* 0x0000001011167221 */ /* 0x002fe20000000100 */
[----:B------:R-:W-:Y:S01]  /*2500*/  FMUL R17, R21, 0.029411764815449714661 ;  /* 0x3cf0f0f115117820 */ /* 0x000fe20000400000 */
[----:B------:R-:W-:-:S03]  /*2510*/  FADD R16, R18, R9 ;  /* 0x0000000912107221 */ /* 0x000fc60000000000 */
[----:B------:R-:W-:Y:S01]  /*2520*/  FFMA R17, R6, 0.20000000298023223877, -R17 ;  /* 0x3e4ccccd06117823 */ /* 0x000fe20000000811 */
[----:B------:R-:W-:Y:S01]  /*2530*/  FADD R6, -R18, R16 ;  /* 0x0000001012067221 */ /* 0x000fe20000000100 */
[----:B------:R-:W-:-:S03]  /*2540*/  FFMA R22, R8, -0.5, -R22 ;  /* 0xbf00000008167823 */ /* 0x000fc60000000816 */
[----:B------:R-:W-:Y:S01]  /*2550*/  FADD R21, -R9, R6 ;  /* 0x0000000609157221 */ /* 0x000fe20000000100 */
[----:B------:R-:W-:Y:S01]  /*2560*/  FADD R6, R29, R22 ;  /* 0x000000161d067221 */ /* 0x000fe20000000000 */
[----:B------:R-:W-:-:S03]  /*2570*/  FMUL R9, R18, 0.029411764815449714661 ;  /* 0x3cf0f0f112097820 */ /* 0x000fc60000400000 */
[----:B----4-:R-:W-:Y:S01]  /*2580*/  FADD R25, -R29, R6 ;  /* 0x000000061d197221 */ /* 0x010fe20000000100 */
[----:B------:R-:W-:Y:S01]  /*2590*/  FFMA R29, R8, -0.5, -R21 ;  /* 0xbf000000081d7823 */ /* 0x000fe20000000815 */
[----:B------:R-:W-:Y:S01]  /*25a0*/  FADD R18, RZ, R17 ;  /* 0x00000011ff127221 */ /* 0x000fe20000000000 */
[----:B------:R-:W-:Y:S02]  /*25b0*/  FFMA R9, R10, 0.20000000298023223877, -R9 ;  /* 0x3e4ccccd0a097823 */ /* 0x000fe40000000809 */
[----:B------:R-:W-:Y:S01]  /*25c0*/  FADD R21, R16, R29 ;  /* 0x0000001d10157221 */ /* 0x000fe20000000000 */
[----:B------:R-:W-:Y:S01]  /*25d0*/  FADD R8, -R17, R18 ;  /* 0x0000001211087221 */ /* 0x000fe20000000100 */
[----:B---3--:R-:W-:Y:S01]  /*25e0*/  FADD R23, R28, R23 ;  /* 0x000000171c177221 */ /* 0x008fe20000000000 */
[----:B------:R-:W-:Y:S01]  /*25f0*/  FADD R10, -R22, R25 ;  /* 0x00000019160a7221 */ /* 0x000fe20000000100 */
[----:B------:R-:W-:Y:S01]  /*2600*/  FADD R16, -R16, R21 ;  /* 0x0000001510107221 */ /* 0x000fe20000000100 */
[----:B------:R-:W-:Y:S01]  /*2610*/  FADD R25, -R8, R9 ;  /* 0x0000000908197221 */ /* 0x000fe20000000100 */
[----:B------:R-:W-:-:S02]  /*2620*/  FMUL R23, R23, 0.5 ;  /* 0x3f00000017177820 */ /* 0x000fc40000400000 */
[----:B------:R-:W-:Y:S01]  /*2630*/  FADD R16, -R29, R16 ;  /* 0x000000101d107221 */ /* 0x000fe20000000100 */
[----:B------:R-:W-:-:S03]  /*2640*/  FADD R8, R18, R25 ;  /* 0x0000001912087221 */ /* 0x000fc60000000000 */
[--C-:B------:R-:W-:Y:S01]  /*2650*/  FADD R16, -R16, R23.reuse ;  /* 0x0000001710107221 */ /* 0x100fe20000000100 */
[----:B------:R-:W-:Y:S01]  /*2660*/  FADD R22, -R18, R8 ;  /* 0x0000000812167221 */ /* 0x000fe20000000100 */
[----:B------:R-:W-:Y:S01]  /*2670*/  FADD R18, -R10, R23 ;  /* 0x000000170a127221 */ /* 0x000fe20000000100 */
[C---:B------:R-:W-:Y:S01]  /*2680*/  FMUL R29, R21.reuse, 0.029411764815449714661 ;  /* 0x3cf0f0f1151d7820 */ /* 0x040fe20000400000 */
[----:B------:R-:W-:Y:S01]  /*2690*/  FADD R10, R21, R16 ;  /* 0x00000010150a7221 */ /* 0x000fe20000000000 */
[----:B------:R-:W-:Y:S01]  /*26a0*/  FADD R22, -R25, R22 ;  /* 0x0000001619167221 */ /* 0x000fe20000000100 */
[C---:B------:R-:W-:Y:S01]  /*26b0*/  FADD R25, R6.reuse, R18 ;  /* 0x0000001206197221 */ /* 0x040fe20000000000 */
[C---:B------:R-:W-:Y:S01]  /*26c0*/  FFMA R29, R6.reuse, 0.20000000298023223877, -R29 ;  /* 0x3e4ccccd061d7823 */ /* 0x040fe2000000081d */
[----:B------:R-:W-:Y:S02]  /*26d0*/  FADD R21, -R21, R10 ;  /* 0x0000000a15157221 */ /* 0x000fe40000000100 */
[----:B------:R-:W-:Y:S01]  /*26e0*/  FADD R6, -R6, R25 ;  /* 0x0000001906067221 */ /* 0x000fe20000000100 */
[----:B------:R-:W-:Y:S01]  /*26f0*/  FADD R22, -R22, R29 ;  /* 0x0000001d16167221 */ /* 0x000fe20000000100 */
[----:B------:R-:W-:Y:S01]  /*2700*/  FADD R16, -R16, R21 ;  /* 0x0000001510107221 */ /* 0x000fe20000000100 */
[----:B------:R0:W-:Y:S01]  /*2710*/  STS [R0+0x1380], R17 ;  /* 0x0013801100007388 */ /* 0x0001e20000000800 */
[----:B------:R-:W-:-:S04]  /*2720*/  FADD R18, -R18, R6 ;  /* 0x0000000612127221 */ /* 0x000fc80000000100 */
[C---:B------:R-:W-:Y:S01]  /*2730*/  FFMA R18, R27.reuse, -0.5, -R18 ;  /* 0xbf0000001b127823 */ /* 0x040fe20000000812 */
[----:B0-----:R-:W-:Y:S01]  /*2740*/  FFMA R17, R27, -0.5, -R16 ;  /* 0xbf0000001b117823 */ /* 0x001fe20000000810 */
[----:B------:R-:W-:-:S03]  /*2750*/  FADD R16, R8, R22 ;  /* 0x0000001608107221 */ /* 0x000fc60000000000 */
[----:B------:R-:W-:Y:S01]  /*2760*/  FADD R21, R10, R17 ;  /* 0x000000110a157221 */ /* 0x000fe20000000000 */
[----:B------:R-:W-:Y:S01]  /*2770*/  FADD R27, -R8, R16 ;  /* 0x00000010081b7221 */ /* 0x000fe20000000100 */
[----:B------:R-:W-:Y:S01]  /*2780*/  IADD3 R8, PT, PT, R2, 0x26, RZ ;  /* 0x0000002602087810 */ /* 0x000fe20007ffe0ff */
[----:B------:R-:W-:Y:S01]  /*2790*/  FADD R6, R25, R18 ;  /* 0x0000001219067221 */ /* 0x000fe20000000000 */
[----:B------:R-:W-:Y:S02]  /*27a0*/  FMUL R24, R21, 0.029411764815449714661 ;  /* 0x3cf0f0f115187820 */ /* 0x000fe40000400000 */
[----:B------:R-:W-:Y:S01]  /*27b0*/  ISETP.GE.AND P0, PT, R8, R5, PT ;  /* 0x000000050800720c */ /* 0x000fe20003f06270 */
[----:B------:R-:W-:Y:S01]  /*27c0*/  FADD R27, -R22, R27 ;  /* 0x0000001b161b7221 */ /* 0x000fe20000000100 */
[----:B------:R-:W-:-:S04]  /*27d0*/  FFMA R24, R6, 0.20000000298023223877, -R24 ;  /* 0x3e4ccccd06187823 */ /* 0x000fc80000000818 */
[----:B------:R-:W-:Y:S01]  /*27e0*/  FADD R27, -R27, R24 ;  /* 0x000000181b1b7221 */ /* 0x000fe20000000100 */
[----:B------:R0:W-:Y:S03]  /*27f0*/  STS [R0+0x1400], R9 ;  /* 0x0014000900007388 */ /* 0x0001e60000000800 */
[----:B------:R-:W-:Y:S01]  /*2800*/  FADD R19, R16, R27 ;  /* 0x0000001b10137221 */ /* 0x000fe20000000000 */
[----:B------:R0:W-:Y:S01]  /*2810*/  STS [R0+0x100], R11 ;  /* 0x0001000b00007388 */ /* 0x0001e20000000800 */
[----:B------:R-:W-:-:S03]  /*2820*/  FADD R25, -R25, R6 ;  /* 0x0000000619197221 */ /* 0x000fc60000000100 */
[----:B------:R0:W-:Y:S01]  /*2830*/  STS [R0+0x1200], R11 ;  /* 0x0012000b00007388 */ /* 0x0001e20000000800 */
[----:B------:R-:W-:-:S03]  /*2840*/  FADD R10, -R10, R21 ;  /* 0x000000150a0a7221 */ /* 0x000fc60000000100 */
[----:B------:R0:W-:Y:S01]  /*2850*/  STS [R0+0x1480], R29 ;  /* 0x0014801d00007388 */ /* 0x0001e20000000800 */
[----:B------:R-:W-:-:S03]  /*2860*/  FADD R16, -R16, R19 ;  /* 0x0000001310107221 */ /* 0x000fc60000000100 */
[----:B------:R0:W-:Y:S04]  /*2870*/  STS [R0+0x180], R23 ;  /* 0x0001801700007388 */ /* 0x0001e80000000800 */
[----:B------:R0:W-:Y:S04]  /*2880*/  STS [R0+0x1280], R23 ;  /* 0x0012801700007388 */ /* 0x0001e80000000800 */
[----:B------:R0:W-:Y:S01]  /*2890*/  STS [R0+0x1500], R24 ;  /* 0x0015001800007388 */ /* 0x0001e20000000800 */
[----:B------:R-:W-:Y:S05]  /*28a0*/  @P0 EXIT ;  /* 0x000000000000094d */ /* 0x000fea0003800000 */
[----:B0-----:R-:W-:Y:S01]  /*28b0*/  IADD3 R23, PT, PT, R5, -0x27, RZ ;  /* 0xffffffd905177810 */ /* 0x001fe20007ffe0ff */
[----:B------:R-:W-:Y:S01]  /*28c0*/  FADD R11, -R18, R25 ;  /* 0x00000019120b7221 */ /* 0x000fe20000000100 */
[----:B------:R-:W-:Y:S01]  /*28d0*/  FADD R9, -R17, R10 ;  /* 0x0000000a11097221 */ /* 0x000fe20000000100 */
[----:B------:R-:W-:Y:S01]  /*28e0*/  FADD R5, -R27, R16 ;  /* 0x000000101b057221 */ /* 0x000fe20000000100 */
[----:B------:R-:W-:Y:S01]  /*28f0*/  ISETP.NE.AND P0, PT, R23, R2, PT ;  /* 0x000000021700720c */ /* 0x000fe20003f05270 */
[----:B------:R-:W-:Y:S01]  /*2900*/  BSSY.RECONVERGENT B0, `(.L_x_5) ;  /* 0x0000094000007945 */ /* 0x000fe20003800200 */
[----:B------:R-:W-:Y:S01]  /*2910*/  MOV R17, R8 ;  /* 0x0000000800117202 */ /* 0x000fe20000000f00 */
[----:B------:R-:W-:Y:S01]  /*2920*/  HFMA2 R25, -RZ, RZ, 0, 3.0517578125e-05 ;  /* 0x00000200ff197431 */ /* 0x000fe200000001ff */
[----:B------:R-:W-:Y:S01]  /*2930*/  MOV R8, R21 ;  /* 0x0000001500087202 */ /* 0x000fe20000000f00 */
[----:B------:R-:W-:Y:S01]  /*2940*/  HFMA2 R27, -RZ, RZ, 0, 0.0013427734375 ;  /* 0x00001580ff1b7431 */ /* 0x000fe200000001ff */
[----:B------:R-:W-:-:S02]  /*2950*/  MOV R10, R6 ;  /* 0x00000006000a7202 */ /* 0x000fc40000000f00 */
[----:B------:R-:W-:Y:S02]  /*2960*/  MOV R6, R19 ;  /* 0x0000001300067202 */ /* 0x000fe40000000f00 */
[----:B------:R-:W-:Y:S02]  /*2970*/  IADD3 R20, PT, PT, R20, -0x26, RZ ;  /* 0xffffffda14147810 */ /* 0x000fe40007ffe0ff */
[----:B------:R-:W-:Y:S02]  /*2980*/  MOV R21, 0x1300 ;  /* 0x0000130000157802 */ /* 0x000fe40000000f00 */
[----:B------:R-:W-:Y:S01]  /*2990*/  MOV R29, RZ ;  /* 0x000000ff001d7202 */ /* 0x000fe20000000f00 */
[----:B------:R-:W-:Y:S06]  /*29a0*/  @!P0 BRA `(.L_x_6) ;  /* 0x0000000800248947 */ /* 0x000fec0003800000 */
[----:B------:R-:W-:Y:S01]  /*29b0*/  IADD3 R19, PT, PT, R2, 0x27, RZ ;  /* 0x0000002702137810 */ /* 0x000fe20007ffe0ff */
[-C--:B------:R-:W-:Y:S01]  /*29c0*/  IMAD R18, R17, R4.reuse, UR4 ;  /* 0x0000000411127e24 */ /* 0x080fe2000f8e0204 */
[----:B------:R-:W-:Y:S01]  /*29d0*/  LOP3.LUT R22, R20, 0xfffffffe, RZ, 0xc0, !PT ;  /* 0xfffffffe14167812 */ /* 0x000fe200078ec0ff */
[----:B------:R-:W-:Y:S01]  /*29e0*/  BSSY.RECONVERGENT B1, `(.L_x_7) ;  /* 0x0000081000017945 */ /* 0x000fe20003800200 */
[----:B------:R-:W-:Y:S01]  /*29f0*/  MOV R27, 0x4 ;  /* 0x00000004001b7802 */ /* 0x000fe20000000f00 */
[----:B------:R-:W-:Y:S01]  /*2a00*/  IMAD R16, R19, R4, UR4 ;  /* 0x0000000413107e24 */ /* 0x000fe2000f8e0204 */
[C---:B------:R-:W-:Y:S02]  /*2a10*/  IADD3 R23, PT, PT, R7.reuse, R18, RZ ;  /* 0x0000001207177210 */ /* 0x040fe40007ffe0ff */
[----:B------:R-:W-:Y:S02]  /*2a20*/  MOV R29, RZ ;  /* 0x000000ff001d7202 */ /* 0x000fe40000000f00 */
[----:B------:R-:W-:-:S02]  /*2a30*/  IADD3 R7, PT, PT, R7, R16, RZ ;  /* 0x0000001007077210 */ /* 0x000fc40007ffe0ff */
[----:B------:R-:W-:Y:S02]  /*2a40*/  MOV R21, 0x4 ;  /* 0x0000000400157802 */ /* 0x000fe40000000f00 */
[----:B------:R-:W-:Y:S02]  /*2a50*/  MOV R25, 0x4 ;  /* 0x0000000400197802 */ /* 0x000fe40000000f00 */
[----:B------:R-:W-:-:S07]  /*2a60*/  IADD3 R22, PT, PT, -R22, RZ, RZ ;  /* 0x000000ff16167210 */ /* 0x000fce0007ffe1ff */
.L_x_8:
[----:B------:R-:W-:-:S04]  /*2a70*/  IMAD.WIDE.U32 R18, R23, 0x4, R12 ;  /* 0x0000000417127825 */ /* 0x000fc800078e000c */
[----:B------:R-:W-:Y:S02]  /*2a80*/  IMAD.WIDE.U32 R16, R23, 0x4, R14 ;  /* 0x0000000417107825 */ /* 0x000fe400078e000e */
[----:B------:R-:W2:Y:S04]  /*2a90*/  LDG.E.CONSTANT R18, desc[UR8][R18.64] ;  /* 0x0000000812127981 */ /* 0x000ea8000c1e9900 */
[----:B------:R-:W2:Y:S02]  /*2aa0*/  LDG.E.CONSTANT R17, desc[UR8][R16.64] ;  /* 0x0000000810117981 */ /* 0x000ea4000c1e9900 */
[----:B--2---:R-:W-:Y:S01]  /*2ab0*/  FADD R28, R18, R17 ;  /* 0x00000011121c7221 */ /* 0x004fe20000000000 */
[----:B------:R-:W-:-:S03]  /*2ac0*/  LEA R17, R21, R0, 0x7 ;  /* 0x0000000015117211 */ /* 0x000fc600078e38ff */
[----:B------:R-:W-:-:S04]  /*2ad0*/  FMUL R28, R28, 0.5 ;  /* 0x3f0000001c1c7820 */ /* 0x000fc80000400000 */
[C---:B------:R-:W-:Y:S01]  /*2ae0*/  FADD R24, R28.reuse, -R9 ;  /* 0x800000091c187221 */ /* 0x040fe20000000000 */
[----:B------:R-:W-:-:S03]  /*2af0*/  FADD R26, R28, -R11 ;  /* 0x8000000b1c1a7221 */ /* 0x000fc60000000000 */
[----:B------:R-:W-:Y:S01]  /*2b00*/  FADD R9, R24, R8 ;  /* 0x0000000818097221 */ /* 0x000fe20000000000 */
[----:B------:R-:W-:-:S03]  /*2b10*/  FADD R11, R26, R10 ;  /* 0x0000000a1a0b7221 */ /* 0x000fc60000000000 */
[----:B------:R-:W-:Y:S01]  /*2b20*/  FADD R8, R9, -R8 ;  /* 0x8000000809087221 */ /* 0x000fe20000000000 */
[----:B------:R-:W-:-:S03]  /*2b30*/  FADD R10, R11, -R10 ;  /* 0x8000000a0b0a7221 */ /* 0x000fc60000000000 */
[----:B------:R-:W-:Y:S01]  /*2b40*/  FADD R8, -R24, R8 ;  /* 0x0000000818087221 */ /* 0x000fe20000000100 */
[----:B------:R-:W-:Y:S01]  /*2b50*/  LEA R24, R25, R0, 0x7 ;  /* 0x0000000019187211 */ /* 0x000fe200078e38ff */
[----:B------:R-:W-:-:S04]  /*2b60*/  FADD R10, -R26, R10 ;  /* 0x0000000a1a0a7221 */ /* 0x000fc80000000100 */
[----:B------:R-:W0:Y:S04]  /*2b70*/  LDS R19, [R24] ;  /* 0x0000000018137984 */ /* 0x000e280000000800 */
[----:B------:R-:W-:Y:S04]  /*2b80*/  STS [R24], R28 ;  /* 0x0000001c18007388 */ /* 0x000fe80000000800 */
[----:B------:R-:W1:Y:S04]  /*2b90*/  LDS R18, [R17+0x1100] ;  /* 0x0011000011127984 */ /* 0x000e680000000800 */
[----:B------:R2:W-:Y:S02]  /*2ba0*/  STS [R17+0x1100], R28 ;  /* 0x0011001c11007388 */ /* 0x0005e40000000800 */
[----:B--2---:R-:W-:Y:S01]  /*2bb0*/  LEA R17, R27, R0, 0x7 ;  /* 0x000000001b117211 */ /* 0x004fe200078e38ff */
[----:B0-----:R-:W-:-:S04]  /*2bc0*/  FADD R16, -R19, -R8 ;  /* 0x8000000813107221 */ /* 0x001fc80000000100 */
[----:B------:R-:W0:Y:S01]  /*2bd0*/  LDS R19, [R17+0x1380] ;  /* 0x0013800011137984 */ /* 0x000e220000000800 */
[----:B------:R-:W-:Y:S01]  /*2be0*/  FADD R26, R9, R16 ;  /* 0x00000010091a7221 */ /* 0x000fe20000000000 */
[----:B-1----:R-:W-:-:S03]  /*2bf0*/  FADD R8, -R18, -R10 ;  /* 0x8000000a12087221 */ /* 0x002fc60000000100 */
[----:B------:R-:W-:Y:S01]  /*2c00*/  FMUL R24, R26, 0.029411764815449714661 ;  /* 0x3cf0f0f11a187820 */ /* 0x000fe20000400000 */
[----:B------:R-:W-:Y:S01]  /*2c10*/  FADD R9, -R9, R26 ;  /* 0x0000001a09097221 */ /* 0x000fe20000000100 */
[----:B------:R-:W-:-:S03]  /*2c20*/  FADD R18, R11, R8 ;  /* 0x000000080b127221 */ /* 0x000fc60000000000 */
[----:B------:R-:W-:Y:S01]  /*2c30*/  FADD R9, -R16, R9 ;  /* 0x0000000910097221 */ /* 0x000fe20000000100 */
[----:B------:R-:W-:Y:S01]  /*2c40*/  FFMA R24, R18, 0.20000000298023223877, -R24 ;  /* 0x3e4ccccd12187823 */ /* 0x000fe20000000818 */
[----:B------:R-:W-:-:S03]  /*2c50*/  FADD R11, -R11, R18 ;  /* 0x000000120b0b7221 */ /* 0x000fc60000000100 */
[----:B------:R-:W-:Y:S01]  /*2c60*/  FADD R10, R24, -R5 ;  /* 0x80000005180a7221 */ /* 0x000fe20000000000 */
[----:B------:R-:W-:Y:S01]  /*2c70*/  FADD R5, -R8, R11 ;  /* 0x0000000b08057221 */ /* 0x000fe20000000100 */
[----:B------:R1:W-:Y:S02]  /*2c80*/  STS [R17+0x1380], R24 ;  /* 0x0013801811007388 */ /* 0x0003e40000000800 */
[----:B------:R-:W-:-:S04]  /*2c90*/  FADD R8, R10, R6 ;  /* 0x000000060a087221 */ /* 0x000fc80000000000 */
[----:B------:R-:W-:-:S04]  /*2ca0*/  FADD R11, R8, -R6 ;  /* 0x80000006080b7221 */ /* 0x000fc80000000000 */
[----:B------:R-:W-:Y:S01]  /*2cb0*/  FADD R10, -R10, R11 ;  /* 0x0000000b0a0a7221 */ /* 0x000fe20000000100 */
[----:B-1----:R-:W-:-:S06]  /*2cc0*/  IMAD.WIDE.U32 R16, R7, 0x4, R12 ;  /* 0x0000000407107825 */ /* 0x002fcc00078e000c */
[----:B------:R-:W2:Y:S01]  /*2cd0*/  LDG.E.CONSTANT R16, desc[UR8][R16.64] ;  /* 0x0000000810107981 */ /* 0x000ea2000c1e9900 */
[----:B0-----:R-:W-:Y:S01]  /*2ce0*/  FADD R19, -R19, -R10 ;  /* 0x8000000a13137221 */ /* 0x001fe20000000100 */
[----:B------:R-:W-:-:S06]  /*2cf0*/  IMAD.WIDE.U32 R10, R7, 0x4, R14 ;  /* 0x00000004070a7825 */ /* 0x000fcc00078e000e */
[----:B------:R-:W2:Y:S01]  /*2d00*/  LDG.E.CONSTANT R11, desc[UR8][R10.64] ;  /* 0x000000080a0b7981 */ /* 0x000ea2000c1e9900 */
[----:B------:R-:W-:-:S04]  /*2d10*/  IADD3 R25, PT, PT, R25, 0x1, RZ ;  /* 0x0000000119197810 */ /* 0x000fc80007ffe0ff */
[----:B------:R-:W-:-:S04]  /*2d20*/  ISETP.NE.AND P0, PT, R25, 0x22, PT ;  /* 0x000000221900780c */ /* 0x000fc80003f05270 */
[----:B------:R-:W-:Y:S02]  /*2d30*/  SEL R25, R25, RZ, P0 ;  /* 0x000000ff19197207 */ /* 0x000fe40000000000 */
[----:B------:R-:W-:-:S04]  /*2d40*/  IADD3 R21, PT, PT, R21, 0x1, RZ ;  /* 0x0000000115157810 */ /* 0x000fc80007ffe0ff */
[----:B------:R-:W-:-:S04]  /*2d50*/  ISETP.NE.AND P0, PT, R21, 0x5, PT ;  /* 0x000000051500780c */ /* 0x000fc80003f05270 */
[----:B------:R-:W-:Y:S02]  /*2d60*/  SEL R21, R21, RZ, P0 ;  /* 0x000000ff15157207 */ /* 0x000fe40000000000 */
[----:B------:R-:W-:-:S04]  /*2d70*/  IADD3 R27, PT, PT, R27, 0x1, RZ ;  /* 0x000000011b1b7810 */ /* 0x000fc80007ffe0ff */
[----:B------:R-:W-:-:S04]  /*2d80*/  ISETP.NE.AND P0, PT, R27, 0x5, PT ;  /* 0x000000051b00780c */ /* 0x000fc80003f05270 */
[----:B------:R-:W-:Y:S02]  /*2d90*/  SEL R27, R27, RZ, P0 ;  /* 0x000000ff1b1b7207 */ /* 0x000fe40000000000 */
[----:B------:R-:W-:-:S04]  /*2da0*/  IADD3 R22, PT, PT, R22, 0x2, RZ ;  /* 0x0000000216167810 */ /* 0x000fc80007ffe0ff */
[----:B------:R-:W-:Y:S02]  /*2db0*/  ISETP.NE.AND P3, PT, R22, RZ, PT ;  /* 0x000000ff1600720c */ /* 0x000fe40003f65270 */
[----:B------:R-:W-:Y:S01]  /*2dc0*/  IADD3 R2, PT, PT, R2, 0x2, RZ ;  /* 0x0000000202027810 */ /* 0x000fe20007ffe0ff */
[----:B--2---:R-:W-:Y:S01]  /*2dd0*/  FADD R28, R16, R11 ;  /* 0x0000000b101c7221 */ /* 0x004fe20000000000 */
[----:B------:R-:W-:-:S05]  /*2de0*/  LEA R16, R25, R0, 0x7 ;  /* 0x0000000019107211 */ /* 0x000fca00078e38ff */
[----:B------:R-:W0:Y:S01]  /*2df0*/  LDS R17, [R16] ;  /* 0x0000000010117984 */ /* 0x000e220000000800 */
[----:B------:R-:W-:-:S04]  /*2e00*/  FMUL R28, R28, 0.5 ;  /* 0x3f0000001c1c7820 */ /* 0x000fc80000400000 */
[--C-:B------:R-:W-:Y:S01]  /*2e10*/  FADD R6, -R9, R28.reuse ;  /* 0x0000001c09067221 */ /* 0x100fe20000000100 */
[----:B------:R-:W-:-:S03]  /*2e20*/  FADD R5, -R5, R28 ;  /* 0x0000001c05057221 */ /* 0x000fc60000000100 */
[----:B------:R-:W-:Y:S01]  /*2e30*/  FADD R9, R26, R6 ;  /* 0x000000061a097221 */ /* 0x000fe20000000000 */
[----:B------:R-:W-:-:S03]  /*2e40*/  FADD R11, R18, R5 ;  /* 0x00000005120b7221 */ /* 0x000fc60000000000 */
[----:B------:R-:W-:-:S04]  /*2e50*/  FADD R26, -R26, R9 ;  /* 0x000000091a1a7221 */ /* 0x000fc80000000100 */
[----:B------:R-:W-:Y:S01]  /*2e60*/  FADD R6, -R6, R26 ;  /* 0x0000001a06067221 */ /* 0x000fe20000000100 */
[----:B------:R-:W-:-:S04]  /*2e70*/  FADD R26, -R18, R11 ;  /* 0x0000000b121a7221 */ /* 0x000fc80000000100 */
[----:B------:R-:W-:Y:S01]  /*2e80*/  FADD R26, -R5, R26 ;  /* 0x0000001a051a7221 */ /* 0x000fe20000000100 */
[----:B------:R-:W-:Y:S01]  /*2e90*/  LEA R5, R21, R0, 0x7 ;  /* 0x0000000015057211 */ /* 0x000fe200078e38ff */
[----:B------:R-:W-:Y:S01]  /*2ea0*/  STS [R16], R28 ;  /* 0x0000001c10007388 */ /* 0x000fe20000000800 */
[----:B0-----:R-:W-:-:S03]  /*2eb0*/  FADD R10, -R17, -R6 ;  /* 0x80000006110a7221 */ /* 0x001fc60000000100 */
[----:B------:R-:W0:Y:S04]  /*2ec0*/  LDS R17, [R5+0x1100] ;  /* 0x0011000005117984 */ /* 0x000e280000000800 */
[----:B------:R1:W-:Y:S02]  /*2ed0*/  STS [R5+0x1100], R28 ;  /* 0x0011001c05007388 */ /* 0x0003e40000000800 */
[----:B-1----:R-:W-:-:S04]  /*2ee0*/  FADD R5, R8, R19 ;  /* 0x0000001308057221 */ /* 0x002fc80000000000 */
[----:B------:R-:W-:-:S04]  /*2ef0*/  FADD R6, -R8, R5 ;  /* 0x0000000508067221 */ /* 0x000fc80000000100 */
[----:B------:R-:W-:Y:S02]  /*2f00*/  FADD R6, -R19, R6 ;  /* 0x0000000613067221 */ /* 0x000fe40000000100 */
[----:B------:R-:W1:Y:S01]  /*2f10*/  LDC.64 R18, c[0x0][0x3a0] ;  /* 0x0000e800ff127b82 */ /* 0x000e620000000a00 */
[----:B------:R-:W-:Y:S01]  /*2f20*/  FFMA R24, R5, -0.20000000298023223877, R24 ;  /* 0xbe4ccccd05187823 */ /* 0x000fe20000000018 */
[----:B0-----:R-:W-:Y:S01]  /*2f30*/  FADD R26, -R17, -R26 ;  /* 0x8000001a111a7221 */ /* 0x001fe20000000100 */
[----:B-1----:R-:W-:-:S05]  /*2f40*/  IMAD.WIDE.U32 R16, R23, 0x4, R18 ;  /* 0x0000000417107825 */ /* 0x002fca00078e0012 */
[----:B------:R0:W-:Y:S02]  /*2f50*/  STG.E desc[UR8][R16.64], R24 ;  /* 0x0000001810007986 */ /* 0x0001e4000c101908 */
[----:B0-----:R-:W0:Y:S01]  /*2f60*/  LDC.64 R16, c[0x0][0x3a8] ;  /* 0x0000ea00ff107b82 */ /* 0x001e220000000a00 */
[----:B------:R-:W-:Y:S01]  /*2f70*/  FADD R8, R24, -R29 ;  /* 0x8000001d18087221 */ /* 0x000fe20000000000 */
[----:B0-----:R-:W-:-:S05]  /*2f80*/  IMAD.WIDE.U32 R28, R23, 0x4, R16 ;  /* 0x00000004171c7825 */ /* 0x001fca00078e0010 */
[----:B------:R0:W-:Y:S02]  /*2f90*/  STG.E desc[UR8][R28.64], R8 ;  /* 0x000000081c007986 */ /* 0x0001e4000c101908 */
[----:B0-----:R-:W-:-:S04]  /*2fa0*/  FADD R8, R9, R10 ;  /* 0x0000000a09087221 */ /* 0x001fc80000000000 */
[----:B------:R-:W-:-:S04]  /*2fb0*/  FADD R9, -R9, R8 ;  /* 0x0000000809097221 */ /* 0x000fc80000000100 */
[----:B------:R-:W-:Y:S01]  /*2fc0*/  FADD R9, -R10, R9 ;  /* 0x000000090a097221 */ /* 0x000fe20000000100 */
[----:B------:R-:W-:-:S04]  /*2fd0*/  FADD R10, R11, R26 ;  /* 0x0000001a0b0a7221 */ /* 0x000fc80000000000 */
[----:B------:R-:W-:-:S04]  /*2fe0*/  FADD R11, -R11, R10 ;  /* 0x0000000a0b0b7221 */ /* 0x000fc80000000100 */
[----:B------:R-:W-:Y:S01]  /*2ff0*/  FADD R11, -R26, R11 ;  /* 0x0000000b1a0b7221 */ /* 0x000fe20000000100 */
[----:B------:R-:W-:-:S04]  /*3000*/  FMUL R26, R8, 0.029411764815449714661 ;  /* 0x3cf0f0f1081a7820 */ /* 0x000fc80000400000 */
[----:B------:R-:W-:-:S04]  /*3010*/  FFMA R26, R10, 0.20000000298023223877, -R26 ;  /* 0x3e4ccccd0a1a7823 */ /* 0x000fc8000000081a */
[----:B------:R-:W-:-:S04]  /*3020*/  FADD R6, -R6, R26 ;  /* 0x0000001a06067221 */ /* 0x000fc80000000100 */
[----:B------:R-:W-:-:S04]  /*3030*/  FADD R28, R5, R6 ;  /* 0x00000006051c7221 */ /* 0x000fc80000000000 */
[----:B------:R-:W-:-:S04]  /*3040*/  FADD R5, -R5, R28 ;  /* 0x0000001c05057221 */ /* 0x000fc80000000100 */
[----:B------:R-:W-:Y:S01]  /*3050*/  FADD R6, -R6, R5 ;  /* 0x0000000506067221 */ /* 0x000fe20000000100 */
[----:B------:R-:W-:-:S05]  /*3060*/  LEA R5, R27, R0, 0x7 ;  /* 0x000000001b057211 */ /* 0x000fca00078e38ff */
[----:B------:R-:W0:Y:S04]  /*3070*/  LDS R29, [R5+0x1380] ;  /* 0x00138000051d7984 */ /* 0x000e280000000800 */
[----:B------:R1:W-:Y:S01]  /*3080*/  STS [R5+0x1380], R26 ;  /* 0x0013801a05007388 */ /* 0x0003e20000000800 */
[----:B------:R-:W-:-:S04]  /*3090*/  IMAD.WIDE.U32 R18, R7, 0x4, R18 ;  /* 0x0000000407127825 */ /* 0x000fc800078e0012 */
[----:B------:R-:W-:-:S04]  /*30a0*/  IMAD.WIDE.U32 R16, R7, 0x4, R16 ;  /* 0x0000000407107825 */ /* 0x000fc800078e0010 */
[----:B0-----:R-:W-:-:S04]  /*30b0*/  FADD R29, -R29, -R6 ;  /* 0x800000061d1d7221 */ /* 0x001fc80000000100 */
[----:B------:R-:W-:-:S04]  /*30c0*/  FADD R6, R28, R29 ;  /* 0x0000001d1c067221 */ /* 0x000fc80000000000 */
[----:B------:R-:W-:-:S04]  /*30d0*/  FADD R28, -R28, R6 ;  /* 0x000000061c1c7221 */ /* 0x000fc80000000100 */
[----:B-1----:R-:W-:Y:S01]  /*30e0*/  FADD R5, -R29, R28 ;  /* 0x0000001c1d057221 */ /* 0x002fe20000000100 */
[----:B------:R-:W-:-:S04]  /*30f0*/  FFMA R29, R6, -0.20000000298023223877, R26 ;  /* 0xbe4ccccd061d7823 */ /* 0x000fc8000000001a */
[----:B------:R-:W-:Y:S01]  /*3100*/  FADD R24, -R24, R29 ;  /* 0x0000001d18187221 */ /* 0x000fe20000000100 */
[----:B------:R0:W-:Y:S04]  /*3110*/  STG.E desc[UR8][R18.64], R29 ;  /* 0x0000001d12007986 */ /* 0x0001e8000c101908 */
[----:B------:R0:W-:Y:S01]  /*3120*/  STG.E desc[UR8][R16.64], R24 ;  /* 0x0000001810007986 */ /* 0x0001e2000c101908 */
[----:B------:R-:W-:Y:S02]  /*3130*/  IADD3 R25, PT, PT, R25, 0x1, RZ ;  /* 0x0000000119197810 */ /* 0x000fe40007ffe0ff */
[----:B------:R-:W-:Y:S02]  /*3140*/  IADD3 R21, PT, PT, R21, 0x1, RZ ;  /* 0x0000000115157810 */ /* 0x000fe40007ffe0ff */
[----:B------:R-:W-:-:S02]  /*3150*/  IADD3 R27, PT, PT, R27, 0x1, RZ ;  /* 0x000000011b1b7810 */ /* 0x000fc40007ffe0ff */
[----:B------:R-:W-:Y:S02]  /*3160*/  ISETP.NE.AND P0, PT, R25, 0x22, PT ;  /* 0x000000221900780c */ /* 0x000fe40003f05270 */
[----:B------:R-:W-:Y:S02]  /*3170*/  ISETP.NE.AND P1, PT, R21, 0x5, PT ;  /* 0x000000051500780c */ /* 0x000fe40003f25270 */
[----:B------:R-:W-:Y:S02]  /*3180*/  ISETP.NE.AND P2, PT, R27, 0x5, PT ;  /* 0x000000051b00780c */ /* 0x000fe40003f45270 */
[C---:B------:R-:W-:Y:S02]  /*3190*/  LEA R7, R4.reuse, R7, 0x1 ;  /* 0x0000000704077211 */ /* 0x040fe400078e08ff */
[----:B------:R-:W-:Y:S02]  /*31a0*/  LEA R23, R4, R23, 0x1 ;  /* 0x0000001704177211 */ /* 0x000fe400078e08ff */
[----:B------:R-:W-:-:S02]  /*31b0*/  SEL R25, R25, RZ, P0 ;  /* 0x000000ff19197207 */ /* 0x000fc40000000000 */
[----:B------:R-:W-:Y:S02]  /*31c0*/  SEL R21, R21, RZ, P1 ;  /* 0x000000ff15157207 */ /* 0x000fe40000800000 */
[----:B------:R-:W-:Y:S01]  /*31d0*/  SEL R27, R27, RZ, P2 ;  /* 0x000000ff1b1b7207 */ /* 0x000fe20001000000 */
[----:B0-----:R-:W-:Y:S06]  /*31e0*/  @P3 BRA `(.L_x_8) ;  /* 0xfffffff800203947 */ /* 0x001fec000383ffff */
[----:B------:R-:W-:Y:S05]  /*31f0*/  BSYNC.RECONVERGENT B1 ;  /* 0x0000000000017941 */ /* 0x000fea0003800200 */
.L_x_7:
[----:B------:R-:W-:Y:S02]  /*3200*/  SHF.L.U32 R25, R25, 0x7, RZ ;  /* 0x0000000719197819 */ /* 0x000fe400000006ff */
[----:B------:R-:W-:Y:S02]  /*3210*/  LEA R21, R21, 0x1100, 0x7 ;  /* 0x0000110015157811 */ /* 0x000fe400078e38ff */
[----:B------:R-:W-:Y:S02]  /*3220*/  LEA R27, R27, 0x1380, 0x7 ;  /* 0x000013801b1b7811 */ /* 0x000fe400078e38ff */
[----:B------:R-:W-:-:S07]  /*3230*/  IADD3 R17, PT, PT, R2, 0x26, RZ ;  /* 0x0000002602117810 */ /* 0x000fce0007ffe0ff */
.L_x_6:
[----:B------:R-:W-:Y:S05]  /*3240*/  BSYNC.RECONVERGENT B0 ;  /* 0x0000000000007941 */ /* 0x000fea0003800200 */
.L_x_5:
[----:B------:R-:W-:-:S04]  /*3250*/  LOP3.LUT R20, R20, 0x1, RZ, 0xc0, !PT ;  /* 0x0000000114147812 */ /* 0x000fc800078ec0ff */
[----:B------:R-:W-:-:S13]  /*3260*/  ISETP.NE.U32.AND P0, PT, R20, 0x1, PT ;  /* 0x000000011400780c */ /* 0x000fda0003f05070 */
[----:B------:R-:W-:Y:S05]  /*3270*/  @P0 EXIT ;  /* 0x000000000000094d */ /* 0x000fea0003800000 */
[----:B------:R-:W-:-:S04]  /*3280*/  IMAD R3, R17, R4, R3 ;  /* 0x0000000411037224 */ /* 0x000fc800078e0203 */
[----:B------:R-:W-:-:S04]  /*3290*/  IMAD.WIDE.U32 R12, R3, 0x4, R12 ;  /* 0x00000004030c7825 */ /* 0x000fc800078e000c */
[----:B------:R-:W-:Y:S02]  /*32a0*/  IMAD.WIDE.U32 R14, R3, 0x4, R14 ;  /* 0x00000004030e7825 */ /* 0x000fe400078e000e */
[----:B------:R-:W2:Y:S04]  /*32b0*/  LDG.E.CONSTANT R12, desc[UR8][R12.64] ;  /* 0x000000080c0c7981 */ /* 0x000ea8000c1e9900 */
[----:B------:R-:W2:Y:S01]  /*32c0*/  LDG.E.CONSTANT R15, desc[UR8][R14.64] ;  /* 0x000000080e0f7981 */ /* 0x000ea2000c1e9900 */
[C---:B------:R-:W-:Y:S02]  /*32d0*/  IADD3 R25, PT, PT, R0.reuse, R25, RZ ;  /* 0x0000001900197210 */ /* 0x040fe40007ffe0ff */
[C---:B------:R-:W-:Y:S02]  /*32e0*/  IADD3 R21, PT, PT, R0.reuse, R21, RZ ;  /* 0x0000001500157210 */ /* 0x040fe40007ffe0ff */
[----:B------:R-:W-:Y:S01]  /*32f0*/  IADD3 R27, PT, PT, R0, R27, RZ ;  /* 0x0000001b001b7210 */ /* 0x000fe20007ffe0ff */
[----:B------:R-:W0:Y:S01]  /*3300*/  LDS R4, [R25] ;  /* 0x0000000019047984 */ /* 0x000e220000000800 */
[----:B--2---:R-:W-:-:S04]  /*3310*/  FADD R2, R12, R15 ;  /* 0x0000000f0c027221 */ /* 0x004fc80000000000 */
[----:B------:R-:W-:-:S04]  /*3320*/  FMUL R2, R2, 0.5 ;  /* 0x3f00000002027820 */ /* 0x000fc80000400000 */
[C---:B------:R-:W-:Y:S01]  /*3330*/  FADD R9, R2.reuse, -R9 ;  /* 0x8000000902097221 */ /* 0x040fe20000000000 */
[----:B------:R-:W-:Y:S01]  /*3340*/  STS [R25], R2 ;  /* 0x0000000219007388 */ /* 0x000fe20000000800 */
[----:B------:R-:W-:Y:S02]  /*3350*/  FADD R11, R2, -R11 ;  /* 0x8000000b020b7221 */ /* 0x000fe40000000000 */
[----:B------:R-:W-:Y:S01]  /*3360*/  FADD R7, R9, R8 ;  /* 0x0000000809077221 */ /* 0x000fe20000000000 */
[----:B------:R-:W1:Y:S01]  /*3370*/  LDS R16, [R21] ;  /* 0x0000000015107984 */ /* 0x000e620000000800 */
[----:B------:R-:W-:Y:S02]  /*3380*/  FADD R13, R11, R10 ;  /* 0x0000000a0b0d7221 */ /* 0x000fe40000000000 */
[----:B------:R-:W-:Y:S01]  /*3390*/  FADD R8, R7, -R8 ;  /* 0x8000000807087221 */ /* 0x000fe20000000000 */
[----:B------:R2:W-:Y:S01]  /*33a0*/  STS [R21], R2 ;  /* 0x0000000215007388 */ /* 0x0005e20000000800 */
[----:B------:R-:W-:-:S02]  /*33b0*/  FADD R10, R13, -R10 ;  /* 0x8000000a0d0a7221 */ /* 0x000fc40000000000 */
[----:B------:R-:W-:Y:S01]  /*33c0*/  FADD R9, -R9, R8 ;  /* 0x0000000809097221 */ /* 0x000fe20000000100 */
[----:B------:R-:W3:Y:S01]  /*33d0*/  LDS R0, [R27] ;  /* 0x000000001b007984 */ /* 0x000ee20000000800 */
[----:B------:R-:W-:Y:S02]  /*33e0*/  FADD R11, -R11, R10 ;  /* 0x0000000a0b0b7221 */ /* 0x000fe40000000100 */
[----:B0-----:R-:W-:Y:S02]  /*33f0*/  FADD R4, -R4, -R9 ;  /* 0x8000000904047221 */ /* 0x001fe40000000100 */
[----:B------:R-:W0:Y:S02]  /*3400*/  LDC.64 R8, c[0x0][0x3a0] ;  /* 0x0000e800ff087b82 */ /* 0x000e240000000a00 */
[----:B------:R-:W-:-:S04]  /*3410*/  FADD R4, R7, R4 ;  /* 0x0000000407047221 */ /* 0x000fc80000000000 */
[----:B------:R-:W-:Y:S01]  /*3420*/  FMUL R4, R4, -0.029411764815449714661 ;  /* 0xbcf0f0f104047820 */ /* 0x000fe20000400000 */
[----:B0-----:R-:W-:-:S04]  /*3430*/  IMAD.WIDE.U32 R8, R3, 0x4, R8 ;  /* 0x0000000403087825 */ /* 0x001fc800078e0008 */
[----:B-1----:R-:W-:-:S04]  /*3440*/  FADD R16, -R16, -R11 ;  /* 0x8000000b10107221 */ /* 0x002fc80000000100 */
[----:B------:R-:W-:-:S04]  /*3450*/  FADD R13, R13, R16 ;  /* 0x000000100d0d7221 */ /* 0x000fc80000000000 */
[----:B--2---:R-:W-:-:S04]  /*3460*/  FFMA R2, R13, 0.20000000298023223877, R4 ;  /* 0x3e4ccccd0d027823 */ /* 0x004fc80000000004 */
[----:B------:R-:W-:Y:S01]  /*3470*/  FADD R7, R2, -R5 ;  /* 0x8000000502077221 */ /* 0x000fe20000000000 */
[----:B------:R-:W-:Y:S01]  /*3480*/  STS [R27], R2 ;  /* 0x000000021b007388 */ /* 0x000fe20000000800 */
[----:B------:R-:W0:Y:S02]  /*3490*/  LDC.64 R4, c[0x0][0x3a8] ;  /* 0x0000ea00ff047b82 */ /* 0x000e240000000a00 */
[----:B------:R-:W-:-:S04]  /*34a0*/  FADD R11, R7, R6 ;  /* 0x00000006070b7221 */ /* 0x000fc80000000000 */
[----:B------:R-:W-:-:S04]  /*34b0*/  FADD R6, R11, -R6 ;  /* 0x800000060b067221 */ /* 0x000fc80000000000 */
[----:B------:R-:W-:-:S04]  /*34c0*/  FADD R7, -R7, R6 ;  /* 0x0000000607077221 */ /* 0x000fc80000000100 */
[----:B---3--:R-:W-:-:S04]  /*34d0*/  FADD R0, -R0, -R7 ;  /* 0x8000000700007221 */ /* 0x008fc80000000100 */
[----:B------:R-:W-:-:S04]  /*34e0*/  FADD R11, R11, R0 ;  /* 0x000000000b0b7221 */ /* 0x000fc80000000000 */
[----:B------:R-:W-:Y:S01]  /*34f0*/  FFMA R11, R11, -0.20000000298023223877, R2 ;  /* 0xbe4ccccd0b0b7823 */ /* 0x000fe20000000002 */
[----:B0-----:R-:W-:-:S04]  /*3500*/  IMAD.WIDE.U32 R4, R3, 0x4, R4 ;  /* 0x0000000403047825 */ /* 0x001fc800078e0004 */
[----:B------:R-:W-:Y:S01]  /*3510*/  FADD R29, R11, -R29 ;  /* 0x8000001d0b1d7221 */ /* 0x000fe20000000000 */
[----:B------:R-:W-:Y:S04]  /*3520*/  STG.E desc[UR8][R8.64], R11 ;  /* 0x0000000b08007986 */ /* 0x000fe8000c101908 */
[----:B------:R-:W-:Y:S01]  /*3530*/  STG.E desc[UR8][R4.64], R29 ;  /* 0x0000001d04007986 */ /* 0x000fe2000c101908 */
[----:B------:R-:W-:Y:S05]  /*3540*/  EXIT ;  /* 0x000000000000794d */ /* 0x000fea0003800000 */
.L_x_9:
[----:B------:R-:W-:-:S00]  /*3550*/  BRA `(.L_x_9) ;  /* 0xfffffffc00fc7947 */ /* 0x000fc0000383ffff */
[----:B------:R-:W-:-:S00]  /*3560*/  NOP ;  /* 0x0000000000007918 */ /* 0x000fc00000000000 */
        /* <DEDUP_REMOVED lines=9> */
.L_x_56:


//--------------------- .text.acosc_many_series_one_param_f32 --------------------------
	.section	.text.acosc_many_series_one_param_f32,"ax",@progbits
	.align	128
        .global         acosc_many_series_one_param_f32
        .type           acosc_many_series_one_param_f32,@function
        .size           acosc_many_series_one_param_f32,(.L_x_57 - acosc_many_series_one_param_f32)
        .other          acosc_many_series_one_param_f32,@"STO_CUDA_ENTRY STV_DEFAULT"
acosc_many_series_one_param_f32:
.text.acosc_many_series_one_param_f32:
[----:B------:R-:W0:Y:S01]  /*0000*/  LDC R1, c[0x0][0x37c] ;  /* 0x0000df00ff017b82 */ /* 0x000e220000000800 */
[----:B------:R-:W1:Y:S01]  /*0010*/  S2R R20, SR_CTAID.X ;  /* 0x0000000000147919 */ /* 0x000e620000002500 */
[----:B------:R-:W2:Y:S01]  /*0020*/  LDCU.64 UR14, c[0x0][0x398] ;  /* 0x00007300ff0e77ac */ /* 0x000ea20008000a00 */
[----:B0-----:R-:W-:-:S04]  /*0030*/  IADD3 R1, PT, PT, R1, -0xb8, RZ ;  /* 0xffffff4801017810 */ /* 0x001fc80007ffe0ff */
[C---:B------:R-:W-:Y:S02]  /*0040*/  R2UR UR7, R1.reuse ;  /* 0x00000000010772ca */ /* 0x040fe400000e0000 */
[----:B------:R-:W-:Y:S01]  /*0050*/  R2UR UR11, R1 ;  /* 0x00000000010b72ca */ /* 0x000fe200000e0000 */
[----:B--2---:R-:W-:-:S06]  /*0060*/  UISETP.GE.AND UP0, UPT, UR15, 0x1, UPT ;  /* 0x000000010f00788c */ /* 0x004fcc000bf06270 */
[----:B------:R-:W-:-:S04]  /*0070*/  PLOP3.LUT P0, PT, PT, PT, UP0, 0x80, 0x8 ;  /* 0x000000000008781c */ /* 0x000fc80003f0f008 */
[----:B-1----:R-:W-:-:S13]  /*0080*/  ISETP.GE.OR P0, PT, R20, UR14, !P0 ;  /* 0x0000000e14007c0c */ /* 0x002fda000c706670 */
[----:B------:R-:W-:Y:S05]  /*0090*/  @P0 EXIT ;  /* 0x000000000000094d */ /* 0x000fea0003800000 */
[----:B------:R-:W0:Y:S01]  /*00a0*/  LDC.64 R2, c[0x0][0x390] ;  /* 0x0000e400ff027b82 */ /* 0x000e220000000a00 */
[----:B------:R-:W1:Y:S01]  /*00b0*/  LDCU.64 UR12, c[0x0][0x358] ;  /* 0x00006b00ff0c77ac */ /* 0x000e620008000a00 */
[----:B0-----:R-:W-:-:S06]  /*00c0*/  IMAD.WIDE.U32 R2, R20, 0x4, R2 ;  /* 0x0000000414027825 */ /* 0x001fcc00078e0002 */
[----:B-1----:R-:W2:Y:S01]  /*00d0*/  LDG.E.CONSTANT R2, desc[UR12][R2.64] ;  /* 0x0000000c02027981 */ /* 0x002ea2000c1e9900 */
[----:B------:R-:W-:Y:S01]  /*00e0*/  BSSY.RECONVERGENT B0, `(.L_x_10) ;  /* 0x0000018000007945 */ /* 0x000fe20003800200 */
[----:B------:R-:W0:Y:S02]  /*00f0*/  S2R R11, SR_TID.X ;  /* 0x00000000000b7919 */ /* 0x000e240000002100 */
[----:B0-----:R-:W-:Y:S02]  /*0100*/  ISETP.GE.U32.AND P1, PT, R11, UR15, PT ;  /* 0x0000000f0b007c0c */ /* 0x001fe4000bf26070 */
[----:B--2---:R-:W-:-:S04]  /*0110*/  VIMNMX R0, PT, PT, RZ, R2, !PT ;  /* 0x00000002ff007248 */ /* 0x004fc80007fe0100 */
[----:B------:R-:W-:-:S13]  /*0120*/  R2UR UR6, R0 ;  /* 0x00000000000672ca */ /* 0x000fda00000e0000 */
[----:B------:R-:W-:Y:S02]  /*0130*/  MOV R0, UR6 ;  /* 0x0000000600007c02 */ /* 0x000fe40008000f00 */
[----:B------:R-:W-:Y:S02]  /*0140*/  MOV R21, UR6 ;  /* 0x0000000600157c02 */ /* 0x000fe40008000f00 */
[----:B------:R-:W-:Y:S02]  /*0150*/  ISETP.GE.U32.AND P0, PT, R0, UR15, PT ;  /* 0x0000000f00007c0c */ /* 0x000fe4000bf06070 */
[----:B------:R-:W-:Y:S02]  /*0160*/  IADD3 R21, PT, PT, -R21, UR15, RZ ;  /* 0x0000000f15157c10 */ /* 0x000fe4000fffe1ff */
[----:B------:R-:W-:-:S04]  /*0170*/  ISETP.NE.OR P0, PT, R11, RZ, P0 ;  /* 0x000000ff0b00720c */ /* 0x000fc80000705670 */
[----:B------:R-:W-:Y:S01]  /*0180*/  ISETP.LT.OR P0, PT, R21, 0x27, P0 ;  /* 0x000000271500780c */ /* 0x000fe20000701670 */
[----:B------:R-:W-:-:S12]  /*0190*/  @P1 BRA `(.L_x_11) ;  /* 0x0000000000301947 */ /* 0x000fd80003800000 */
[----:B------:R-:W0:Y:S01]  /*01a0*/  LDC R0, c[0x0][0x360] ;  /* 0x0000d800ff007b82 */ /* 0x000e220000000800 */
[----:B------:R-:W-:-:S07]  /*01b0*/  MOV R13, 0x7fffffff ;  /* 0x7fffffff000d7802 */ /* 0x000fce0000000f00 */
[----:B------:R-:W1:Y:S08]  /*01c0*/  LDC.64 R6, c[0x0][0x3a0] ;  /* 0x0000e800ff067b82 */ /* 0x000e700000000a00 */
[----:B------:R-:W2:Y:S02]  /*01d0*/  LDC.64 R8, c[0x0][0x3a8] ;  /* 0x0000ea00ff087b82 */ /* 0x000ea40000000a00 */
.L_x_12:
[----:B---3--:R-:W-:Y:S01]  /*01e0*/  IMAD R5, R11, UR14, R20 ;  /* 0x0000000e0b057c24 */ /* 0x008fe2000f8e0214 */
[----:B0-----:R-:W-:-:S03]  /*01f0*/  IADD3 R11, PT, PT, R0, R11, RZ ;  /* 0x0000000b000b7210 */ /* 0x001fc60007ffe0ff */
[----:B-1----:R-:W-:Y:S01]  /*0200*/  IMAD.WIDE R2, R5, 0x4, R6 ;  /* 0x0000000405027825 */ /* 0x002fe200078e0206 */
[----:B------:R-:W-:-:S03]  /*0210*/  ISETP.GE.AND P1, PT, R11, UR15, PT ;  /* 0x0000000f0b007c0c */ /* 0x000fc6000bf26270 */
[----:B--2---:R-:W-:Y:S01]  /*0220*/  IMAD.WIDE R4, R5, 0x4, R8 ;  /* 0x0000000405047825 */ /* 0x004fe200078e0208 */
[----:B------:R3:W-:Y:S04]  /*0230*/  STG.E desc[UR12][R2.64], R13 ;  /* 0x0000000d02007986 */ /* 0x0007e8000c10190c */
[----:B------:R3:W-:Y:S05]  /*0240*/  STG.E desc[UR12][R4.64], R13 ;  /* 0x0000000d04007986 */ /* 0x0007ea000c10190c */
[----:B------:R-:W-:Y:S05]  /*0250*/  @!P1 BRA `(.L_x_12) ;  /* 0xfffffffc00e09947 */ /* 0x000fea000383ffff */
.L_x_11:
[----:B------:R-:W-:Y:S05]  /*0260*/  BSYNC.RECONVERGENT B0 ;  /* 0x0000000000007941 */ /* 0x000fea0003800200 */
.L_x_10:
[----:B------:R-:W-:Y:S06]  /*0270*/  BAR.SYNC.DEFER_BLOCKING 0x0 ;  /* 0x0000000000007b1d */ /* 0x000fec0000010000 */
[----:B------:R-:W-:Y:S05]  /*0280*/  @P0 EXIT ;  /* 0x000000000000094d */ /* 0x000fea0003800000 */
[----:B------:R-:W3:Y:S01]  /*0290*/  LDC.64 R16, c[0x0][0x380] ;  /* 0x0000e000ff107b82 */ /* 0x000ee20000000a00 */
[----:B------:R-:W-:-:S05]  /*02a0*/  MOV R7, UR6 ;  /* 0x0000000600077c02 */ /* 0x000fca0008000f00 */
[----:B------:R-:W-:Y:S02]  /*02b0*/  IMAD R7, R7, UR14, R20 ;  /* 0x0000000e07077c24 */ /* 0x000fe4000f8e0214 */
[----:B------:R-:W0:Y:S03]  /*02c0*/  LDC.64 R18, c[0x0][0x388] ;  /* 0x0000e200ff127b82 */ /* 0x000e260000000a00 */
[C---:B------:R-:W-:Y:S01]  /*02d0*/  IADD3 R11, PT, PT, R7.reuse, UR14, RZ ;  /* 0x0000000e070b7c10 */ /* 0x040fe2000fffe0ff */
[----:B---3--:R-:W-:-:S05]  /*02e0*/  IMAD.WIDE.U32 R2, R7, 0x4, R16 ;  /* 0x0000000407027825 */ /* 0x008fca00078e0010 */
[----:B------:R1:W2:Y:S01]  /*02f0*/  LDG.E.CONSTANT R15, desc[UR12][R2.64] ;  /* 0x0000000c020f7981 */ /* 0x0002a2000c1e9900 */
[----:B0-----:R-:W-:-:S05]  /*0300*/  IMAD.WIDE.U32 R4, R7, 0x4, R18 ;  /* 0x0000000407047825 */ /* 0x001fca00078e0012 */
[----:B------:R-:W2:Y:S01]  /*0310*/  LDG.E.CONSTANT R0, desc[UR12][R4.64] ;  /* 0x0000000c04007981 */ /* 0x000ea2000c1e9900 */
[----:B------:R-:W-:-:S04]  /*0320*/  IMAD.WIDE.U32 R6, R11, 0x4, R16 ;  /* 0x000000040b067825 */ /* 0x000fc800078e0010 */
[C---:B------:R-:W-:Y:S01]  /*0330*/  IMAD.WIDE.U32 R8, R11.reuse, 0x4, R18 ;  /* 0x000000040b087825 */ /* 0x040fe200078e0012 */
[----:B------:R0:W3:Y:S04]  /*0340*/  LDG.E.CONSTANT R22, desc[UR12][R6.64] ;  /* 0x0000000c06167981 */ /* 0x0000e8000c1e9900 */
[----:B------:R4:W3:Y:S01]  /*0350*/  LDG.E.CONSTANT R13, desc[UR12][R8.64] ;  /* 0x0000000c080d7981 */ /* 0x0008e2000c1e9900 */
[----:B------:R-:W-:-:S05]  /*0360*/  IADD3 R25, PT, PT, R11, UR14, RZ ;  /* 0x0000000e0b197c10 */ /* 0x000fca000fffe0ff */
[----:B------:R-:W-:-:S04]  /*0370*/  IMAD.WIDE.U32 R26, R25, 0x4, R18 ;  /* 0x00000004191a7825 */ /* 0x000fc800078e0012 */
[C---:B------:R-:W-:Y:S02]  /*0380*/  IMAD.WIDE.U32 R10, R25.reuse, 0x4, R16 ;  /* 0x00000004190a7825 */ /* 0x040fe400078e0010 */
[----:B------:R5:W3:Y:S04]  /*0390*/  LDG.E.CONSTANT R26, desc[UR12][R26.64] ;  /* 0x0000000c1a1a7981 */ /* 0x000ae8000c1e9900 */
[----:B------:R5:W3:Y:S01]  /*03a0*/  LDG.E.CONSTANT R23, desc[UR12][R10.64] ;  /* 0x0000000c0a177981 */ /* 0x000ae2000c1e9900 */
[----:B-1----:R-:W-:-:S05]  /*03b0*/  IADD3 R3, PT, PT, R25, UR14, RZ ;  /* 0x0000000e19037c10 */ /* 0x002fca000fffe0ff */
[----:B0-----:R-:W-:-:S04]  /*03c0*/  IMAD.WIDE.U32 R6, R3, 0x4, R16 ;  /* 0x0000000403067825 */ /* 0x001fc800078e0010 */
[C---:B----4-:R-:W-:Y:S01]  /*03d0*/  IMAD.WIDE.U32 R8, R3.reuse, 0x4, R18 ;  /* 0x0000000403087825 */ /* 0x050fe200078e0012 */
[----:B------:R-:W4:Y:S04]  /*03e0*/  LDG.E.CONSTANT R25, desc[UR12][R6.64] ;  /* 0x0000000c06197981 */ /* 0x000f28000c1e9900 */
[----:B------:R-:W4:Y:S01]  /*03f0*/  LDG.E.CONSTANT R12, desc[UR12][R8.64] ;  /* 0x0000000c080c7981 */ /* 0x000f22000c1e9900 */
[----:B------:R-:W-:-:S05]  /*0400*/  IADD3 R3, PT, PT, R3, UR14, RZ ;  /* 0x0000000e03037c10 */ /* 0x000fca000fffe0ff */
[----:B------:R-:W-:-:S04]  /*0410*/  IMAD.WIDE.U32 R4, R3, 0x4, R16 ;  /* 0x0000000403047825 */ /* 0x000fc800078e0010 */
[C---:B------:R-:W-:Y:S01]  /*0420*/  IMAD.WIDE.U32 R28, R3.reuse, 0x4, R18 ;  /* 0x00000004031c7825 */ /* 0x040fe200078e0012 */
[----:B------:R0:W4:Y:S04]  /*0430*/  LDG.E.CONSTANT R24, desc[UR12][R4.64] ;  /* 0x0000000c04187981 */ /* 0x000128000c1e9900 */
[----:B------:R1:W4:Y:S01]  /*0440*/  LDG.E.CONSTANT R2, desc[UR12][R28.64] ;  /* 0x0000000c1c027981 */ /* 0x000322000c1e9900 */
[----:B-----5:R-:W-:-:S05]  /*0450*/  IADD3 R27, PT, PT, R3, UR14, RZ ;  /* 0x0000000e031b7c10 */ /* 0x020fca000fffe0ff */
[----:B------:R-:W-:-:S04]  /*0460*/  IMAD.WIDE.U32 R10, R27, 0x4, R18 ;  /* 0x000000041b0a7825 */ /* 0x000fc800078e0012 */
[C---:B0-----:R-:W-:Y:S02]  /*0470*/  IMAD.WIDE.U32 R4, R27.reuse, 0x4, R16 ;  /* 0x000000041b047825 */ /* 0x041fe400078e0010 */
[----:B------:R-:W5:Y:S04]  /*0480*/  LDG.E.CONSTANT R10, desc[UR12][R10.64] ;  /* 0x0000000c0a0a7981 */ /* 0x000f68000c1e9900 */
[----:B------:R0:W5:Y:S01]  /*0490*/  LDG.E.CONSTANT R3, desc[UR12][R4.64] ;  /* 0x0000000c04037981 */ /* 0x000162000c1e9900 */
[----:B------:R-:W-:-:S05]  /*04a0*/  IADD3 R14, PT, PT, R27, UR14, RZ ;  /* 0x0000000e1b0e7c10 */ /* 0x000fca000fffe0ff */
[----:B------:R-:W-:-:S04]  /*04b0*/  IMAD.WIDE.U32 R8, R14, 0x4, R16 ;  /* 0x000000040e087825 */ /* 0x000fc800078e0010 */
[C---:B------:R-:W-:Y:S02]  /*04c0*/  IMAD.WIDE.U32 R6, R14.reuse, 0x4, R18 ;  /* 0x000000040e067825 */ /* 0x040fe400078e0012 */
[----:B------:R-:W5:Y:S04]  /*04d0*/  LDG.E.CONSTANT R8, desc[UR12][R8.64] ;  /* 0x0000000c08087981 */ /* 0x000f68000c1e9900 */
[----:B------:R0:W5:Y:S01]  /*04e0*/  LDG.E.CONSTANT R27, desc[UR12][R6.64] ;  /* 0x0000000c061b7981 */ /* 0x000162000c1e9900 */
[----:B-1----:R-:W-:-:S05]  /*04f0*/  IADD3 R29, PT, PT, R14, UR14, RZ ;  /* 0x0000000e0e1d7c10 */ /* 0x002fca000fffe0ff */
[----:B0-----:R-:W-:-:S06]  /*0500*/  IMAD.WIDE.U32 R4, R29, 0x4, R16 ;  /* 0x000000041d047825 */ /* 0x001fcc00078e0010 */
[----:B------:R0:W5:Y:S01]  /*0510*/  LDG.E.CONSTANT R4, desc[UR12][R4.64] ;  /* 0x0000000c04047981 */ /* 0x000162000c1e9900 */
[----:B------:R-:W-:-:S05]  /*0520*/  IADD3 R11, PT, PT, R29, UR14, RZ ;  /* 0x0000000e1d0b7c10 */ /* 0x000fca000fffe0ff */
[----:B------:R-:W-:-:S06]  /*0530*/  IMAD.WIDE.U32 R6, R11, 0x4, R16 ;  /* 0x000000040b067825 */ /* 0x000fcc00078e0010 */
[----:B------:R-:W5:Y:S01]  /*0540*/  LDG.E.CONSTANT R6, desc[UR12][R6.64] ;  /* 0x0000000c06067981 */ /* 0x000f62000c1e9900 */
[----:B--2---:R-:W-:Y:S01]  /*0550*/  FADD R0, R15, R0 ;  /* 0x000000000f007221 */ /* 0x004fe20000000000 */
[----:B------:R-:W-:-:S04]  /*0560*/  IMAD.WIDE.U32 R14, R29, 0x4, R18 ;  /* 0x000000041d0e7825 */ /* 0x000fc800078e0012 */
[----:B------:R-:W-:Y:S01]  /*0570*/  FFMA R28, R0, 0.5, RZ ;  /* 0x3f000000001c7823 */ /* 0x000fe200000000ff */
[----:B------:R1:W2:Y:S01]  /*0580*/  LDG.E.CONSTANT R9, desc[UR12][R14.64] ;  /* 0x0000000c0e097981 */ /* 0x0002a2000c1e9900 */
[----:B---3--:R-:W-:Y:S02]  /*0590*/  FADD R22, R22, R13 ;  /* 0x0000000d16167221 */ /* 0x008fe40000000000 */
[----:B------:R-:W-:-:S04]  /*05a0*/  FFMA R13, R0, -0.5, R28 ;  /* 0xbf000000000d7823 */ /* 0x000fc8000000001c */
[----:B------:R-:W-:-:S04]  /*05b0*/  FFMA R13, R22, 0.5, -R13 ;  /* 0x3f000000160d7823 */ /* 0x000fc8000000080d */
[----:B0-----:R-:W-:-:S04]  /*05c0*/  FADD R5, R28, R13 ;  /* 0x0000000d1c057221 */ /* 0x001fc80000000000 */
[----:B------:R-:W-:-:S04]  /*05d0*/  FADD R28, -R28, R5 ;  /* 0x000000051c1c7221 */ /* 0x000fc80000000100 */
[----:B-1----:R-:W-:Y:S01]  /*05e0*/  FADD R14, -R13, R28 ;  /* 0x0000001c0d0e7221 */ /* 0x002fe20000000100 */
[----:B------:R-:W-:-:S04]  /*05f0*/  IMAD.WIDE.U32 R28, R11, 0x4, R18 ;  /* 0x000000040b1c7825 */ /* 0x000fc800078e0012 */
[----:B------:R-:W-:Y:S01]  /*0600*/  FADD R23, R23, R26 ;  /* 0x0000001a17177221 */ /* 0x000fe20000000000 */
[----:B------:R0:W3:Y:S03]  /*0610*/  LDG.E.CONSTANT R7, desc[UR12][R28.64] ;  /* 0x0000000c1c077981 */ /* 0x0000e6000c1e9900 */
[----:B------:R-:W-:-:S04]  /*0620*/  FFMA R13, R23, 0.5, -R14 ;  /* 0x3f000000170d7823 */ /* 0x000fc8000000080e */
[----:B------:R-:W-:Y:S01]  /*0630*/  FADD R26, R5, R13 ;  /* 0x0000000d051a7221 */ /* 0x000fe20000000000 */
[----:B------:R-:W-:-:S03]  /*0640*/  IADD3 R11, PT, PT, R11, UR14, RZ ;  /* 0x0000000e0b0b7c10 */ /* 0x000fc6000fffe0ff */
[----:B------:R-:W-:Y:S01]  /*0650*/  FADD R14, -R5, R26 ;  /* 0x0000001a050e7221 */ /* 0x000fe20000000100 */
[----:B----4-:R-:W-:-:S03]  /*0660*/  FADD R25, R25, R12 ;  /* 0x0000000c19197221 */ /* 0x010fc60000000000 */
[----:B0-----:R-:W-:Y:S01]  /*0670*/  FADD R28, -R13, R14 ;  /* 0x0000000e0d1c7221 */ /* 0x001fe20000000100 */
[----:B------:R-:W-:-:S04]  /*0680*/  IMAD.WIDE.U32 R12, R11, 0x4, R18 ;  /* 0x000000040b0c7825 */ /* 0x000fc800078e0012 */
[----:B------:R-:W-:Y:S02]  /*0690*/  IMAD.WIDE.U32 R14, R11, 0x4, R16 ;  /* 0x000000040b0e7825 */ /* 0x000fe400078e0010 */
[----:B------:R-:W4:Y:S04]  /*06a0*/  LDG.E.CONSTANT R12, desc[UR12][R12.64] ;  /* 0x0000000c0c0c7981 */ /* 0x000f28000c1e9900 */
[----:B------:R0:W4:Y:S01]  /*06b0*/  LDG.E.CONSTANT R5, desc[UR12][R14.64] ;  /* 0x0000000c0e057981 */ /* 0x000122000c1e9900 */
[----:B------:R-:W-:-:S04]  /*06c0*/  FFMA R28, R25, 0.5, -R28 ;  /* 0x3f000000191c7823 */ /* 0x000fc8000000081c */
[----:B------:R-:W-:Y:S01]  /*06d0*/  FADD R29, R26, R28 ;  /* 0x0000001c1a1d7221 */ /* 0x000fe20000000000 */
[----:B------:R-:W-:-:S03]  /*06e0*/  FADD R2, R24, R2 ;  /* 0x0000000218027221 */ /* 0x000fc60000000000 */
[----:B------:R-:W-:Y:S01]  /*06f0*/  FADD R26, -R26, R29 ;  /* 0x0000001d1a1a7221 */ /* 0x000fe20000000100 */
[----:B------:R-:W-:-:S03]  /*0700*/  FMUL R2, R2, 0.5 ;  /* 0x3f00000002027820 */ /* 0x000fc60000400000 */
[----:B------:R-:W-:-:S04]  /*0710*/  FADD R26, -R28, R26 ;  /* 0x0000001a1c1a7221 */ /* 0x000fc80000000100 */
[----:B------:R-:W-:-:S04]  /*0720*/  FADD R24, -R26, R2 ;  /* 0x000000021a187221 */ /* 0x000fc80000000100 */
[----:B------:R-:W-:Y:S01]  /*0730*/  FADD R26, R29, R24 ;  /* 0x000000181d1a7221 */ /* 0x000fe20000000000 */
[----:B-----5:R-:W-:-:S03]  /*0740*/  FADD R3, R3, R10 ;  /* 0x0000000a03037221 */ /* 0x020fc60000000000 */
[----:B------:R-:W-:Y:S01]  /*0750*/  FADD R29, -R29, R26 ;  /* 0x0000001a1d1d7221 */ /* 0x000fe20000000100 */
[----:B------:R-:W-:-:S03]  /*0760*/  FMUL R3, R3, 0.5 ;  /* 0x3f00000003037820 */ /* 0x000fc60000400000 */
[----:B------:R-:W-:-:S04]  /*0770*/  FADD R24, -R24, R29 ;  /* 0x0000001d18187221 */ /* 0x000fc80000000100 */
[----:B0-----:R-:W-:Y:S01]  /*0780*/  FADD R15, -R24, R3 ;  /* 0x00000003180f7221 */ /* 0x001fe20000000100 */
[----:B------:R-:W-:-:S03]  /*0790*/  FADD R27, R8, R27 ;  /* 0x0000001b081b7221 */ /* 0x000fc60000000000 */
[----:B------:R-:W-:-:S04]  /*07a0*/  FADD R13, R26, R15 ;  /* 0x0000000f1a0d7221 */ /* 0x000fc80000000000 */
[----:B------:R-:W-:-:S04]  /*07b0*/  FADD R8, -R26, R13 ;  /* 0x0000000d1a087221 */ /* 0x000fc80000000100 */
[----:B------:R-:W-:Y:S01]  /*07c0*/  FADD R15, -R15, R8 ;  /* 0x000000080f0f7221 */ /* 0x000fe20000000100 */
[----:B------:R-:W-:-:S04]  /*07d0*/  FMUL R8, R27, 0.5 ;  /* 0x3f0000001b087820 */ /* 0x000fc80000400000 */
[----:B------:R-:W-:-:S04]  /*07e0*/  FADD R14, -R15, R8 ;  /* 0x000000080f0e7221 */ /* 0x000fc80000000100 */
[----:B------:R-:W-:-:S04]  /*07f0*/  FADD R10, R13, R14 ;  /* 0x0000000e0d0a7221 */ /* 0x000fc80000000000 */
[----:B------:R-:W-:Y:S01]  /*0800*/  FADD R13, -R13, R10 ;  /* 0x0000000a0d0d7221 */ /* 0x000fe20000000100 */
[----:B------:R-:W-:-:S03]  /*0810*/  IADD3 R27, PT, PT, R11, UR14, RZ ;  /* 0x0000000e0b1b7c10 */ /* 0x000fc6000fffe0ff */
[----:B------:R-:W-:Y:S02]  /*0820*/  FADD R28, -R14, R13 ;  /* 0x0000000d0e1c7221 */ /* 0x000fe40000000100 */
[----:B------:R-:W-:-:S04]  /*0830*/  IMAD.WIDE.U32 R14, R27, 0x4, R16 ;  /* 0x000000041b0e7825 */ /* 0x000fc800078e0010 */
[----:B--2---:R-:W-:Y:S02]  /*0840*/  FADD R9, R4, R9 ;  /* 0x0000000904097221 */ /* 0x004fe40000000000 */
[----:B------:R-:W2:Y:S02]  /*0850*/  LDG.E.CONSTANT R4, desc[UR12][R14.64] ;  /* 0x0000000c0e047981 */ /* 0x000ea4000c1e9900 */
[----:B------:R-:W-:-:S04]  /*0860*/  FMUL R9, R9, 0.5 ;  /* 0x3f00000009097820 */ /* 0x000fc80000400000 */
[----:B------:R-:W-:Y:S01]  /*0870*/  FADD R11, -R28, R9 ;  /* 0x000000091c0b7221 */ /* 0x000fe20000000100 */
[----:B------:R-:W-:-:S05]  /*0880*/  IMAD.WIDE.U32 R28, R27, 0x4, R18 ;  /* 0x000000041b1c7825 */ /* 0x000fca00078e0012 */
[----:B------:R0:W2:Y:S01]  /*0890*/  LDG.E.CONSTANT R13, desc[UR12][R28.64] ;  /* 0x0000000c1c0d7981 */ /* 0x0000a2000c1e9900 */
[----:B---3--:R-:W-:Y:S01]  /*08a0*/  FADD R6, R6, R7 ;  /* 0x0000000706067221 */ /* 0x008fe20000000000 */
[----:B------:R-:W-:-:S04]  /*08b0*/  FADD R7, R10, R11 ;  /* 0x0000000b0a077221 */ /* 0x000fc80000000000 */
[----:B------:R-:W-:Y:S01]  /*08c0*/  FADD R10, -R10, R7 ;  /* 0x000000070a0a7221 */ /* 0x000fe20000000100 */
[----:B------:R-:W-:-:S03]  /*08d0*/  FMUL R6, R6, 0.5 ;  /* 0x3f00000006067820 */ /* 0x000fc60000400000 */
[----:B------:R-:W-:Y:S01]  /*08e0*/  FADD R11, -R11, R10 ;  /* 0x0000000a0b0b7221 */ /* 0x000fe20000000100 */
[----:B------:R-:W-:-:S03]  /*08f0*/  IADD3 R27, PT, PT, R27, UR14, RZ ;  /* 0x0000000e1b1b7c10 */ /* 0x000fc6000fffe0ff */
[----:B------:R-:W-:-:S04]  /*0900*/  FADD R10, -R11, R6 ;  /* 0x000000060b0a7221 */ /* 0x000fc80000000100 */
[----:B------:R-:W-:Y:S01]  /*0910*/  FADD R11, R7, R10 ;  /* 0x0000000a070b7221 */ /* 0x000fe20000000000 */
[----:B0-----:R-:W-:-:S04]  /*0920*/  IMAD.WIDE.U32 R28, R27, 0x4, R18 ;  /* 0x000000041b1c7825 */ /* 0x001fc800078e0012 */
[----:B------:R-:W-:Y:S01]  /*0930*/  FADD R7, -R7, R11 ;  /* 0x0000000b07077221 */ /* 0x000fe20000000100 */
[----:B------:R-:W-:Y:S01]  /*0940*/  IMAD.WIDE.U32 R14, R27, 0x4, R16 ;  /* 0x000000041b0e7825 */ /* 0x000fe200078e0010 */
[----:B------:R0:W3:Y:S03]  /*0950*/  LDG.E.CONSTANT R28, desc[UR12][R28.64] ;  /* 0x0000000c1c1c7981 */ /* 0x0000e6000c1e9900 */
[----:B------:R-:W-:Y:S01]  /*0960*/  FADD R10, -R10, R7 ;  /* 0x000000070a0a7221 */ /* 0x000fe20000000100 */
[----:B----4-:R-:W-:Y:S02]  /*0970*/  FADD R7, R5, R12 ;  /* 0x0000000c05077221 */ /* 0x010fe40000000000 */
[----:B------:R-:W3:Y:S02]  /*0980*/  LDG.E.CONSTANT R5, desc[UR12][R14.64] ;  /* 0x0000000c0e057981 */ /* 0x000ee4000c1e9900 */
[----:B------:R-:W-:-:S04]  /*0990*/  FMUL R7, R7, 0.5 ;  /* 0x3f00000007077820 */ /* 0x000fc80000400000 */
[----:B------:R-:W-:Y:S01]  /*09a0*/  FADD R12, -R10, R7 ;  /* 0x000000070a0c7221 */ /* 0x000fe20000000100 */
[----:B------:R1:W-:Y:S01]  /*09b0*/  STL.64 [R1+0x30], R8 ;  /* 0x0000300801007387 */ /* 0x0003e20000100a00 */
[----:B0-----:R-:W-:Y:S02]  /*09c0*/  IADD3 R29, PT, PT, R27, UR14, RZ ;  /* 0x0000000e1b1d7c10 */ /* 0x001fe4000fffe0ff */
[----:B-1----:R-:W-:-:S04]  /*09d0*/  FADD R8, R11, R12 ;  /* 0x0000000c0b087221 */ /* 0x002fc80000000000 */
[----:B------:R-:W-:Y:S01]  /*09e0*/  FADD R27, -R11, R8 ;  /* 0x000000080b1b7221 */ /* 0x000fe20000000100 */
[----:B------:R-:W-:-:S04]  /*09f0*/  IMAD.WIDE.U32 R10, R29, 0x4, R16 ;  /* 0x000000041d0a7825 */ /* 0x000fc800078e0010 */
[----:B------:R-:W-:Y:S01]  /*0a00*/  FADD R27, -R12, R27 ;  /* 0x0000001b0c1b7221 */ /* 0x000fe20000000100 */
[----:B------:R0:W4:Y:S04]  /*0a10*/  LDG.E.CONSTANT R15, desc[UR12][R10.64] ;  /* 0x0000000c0a0f7981 */ /* 0x000128000c1e9900 */
[----:B------:R1:W-:Y:S01]  /*0a20*/  STL.64 [R1+0x38], R6 ;  /* 0x0000380601007387 */ /* 0x0003e20000100a00 */
[----:B0-----:R-:W-:-:S04]  /*0a30*/  IADD3 R11, PT, PT, R29, UR14, RZ ;  /* 0x0000000e1d0b7c10 */ /* 0x001fc8000fffe0ff */
[----:B-1----:R-:W-:Y:S01]  /*0a40*/  IADD3 R7, PT, PT, R11, UR14, RZ ;  /* 0x0000000e0b077c10 */ /* 0x002fe2000fffe0ff */
[----:B--2---:R-:W-:Y:S01]  /*0a50*/  FADD R4, R4, R13 ;  /* 0x0000000d04047221 */ /* 0x004fe20000000000 */
[----:B------:R-:W-:-:S04]  /*0a60*/  IMAD.WIDE.U32 R12, R29, 0x4, R18 ;  /* 0x000000041d0c7825 */ /* 0x000fc800078e0012 */
[----:B------:R-:W-:Y:S01]  /*0a70*/  FMUL R4, R4, 0.5 ;  /* 0x3f00000004047820 */ /* 0x000fe20000400000 */
[----:B------:R0:W4:Y:S03]  /*0a80*/  LDG.E.CONSTANT R14, desc[UR12][R12.64] ;  /* 0x0000000c0c0e7981 */ /* 0x000126000c1e9900 */
[----:B------:R-:W-:-:S04]  /*0a90*/  FADD R9, -R27, R4 ;  /* 0x000000041b097221 */ /* 0x000fc80000000100 */
[----:B------:R-:W-:-:S04]  /*0aa0*/  FADD R27, R8, R9 ;  /* 0x00000009081b7221 */ /* 0x000fc80000000000 */
[----:B------:R-:W-:-:S04]  /*0ab0*/  FADD R8, -R8, R27 ;  /* 0x0000001b08087221 */ /* 0x000fc80000000100 */
[----:B------:R-:W-:Y:S01]  /*0ac0*/  FADD R29, -R9, R8 ;  /* 0x00000008091d7221 */ /* 0x000fe20000000100 */
[----:B------:R-:W-:-:S04]  /*0ad0*/  IMAD.WIDE.U32 R8, R11, 0x4, R16 ;  /* 0x000000040b087825 */ /* 0x000fc800078e0010 */
[----:B------:R-:W-:Y:S02]  /*0ae0*/  IMAD.WIDE.U32 R10, R11, 0x4, R18 ;  /* 0x000000040b0a7825 */ /* 0x000fe400078e0012 */
[----:B------:R-:W2:Y:S02]  /*0af0*/  LDG.E.CONSTANT R9, desc[UR12][R8.64] ;  /* 0x0000000c08097981 */ /* 0x000ea4000c1e9900 */
[----:B0-----:R-:W-:Y:S02]  /*0b00*/  IMAD.WIDE.U32 R12, R7, 0x4, R16 ;  /* 0x00000004070c7825 */ /* 0x001fe400078e0010 */
[----:B------:R-:W2:Y:S02]  /*0b10*/  LDG.E.CONSTANT R10, desc[UR12][R10.64] ;  /* 0x0000000c0a0a7981 */ /* 0x000ea4000c1e9900 */
[----:B---3--:R-:W-:Y:S02]  /*0b20*/  FADD R5, R5, R28 ;  /* 0x0000001c05057221 */ /* 0x008fe40000000000 */
[----:B------:R0:W3:Y:S02]  /*0b30*/  LDG.E.CONSTANT R28, desc[UR12][R12.64] ;  /* 0x0000000c0c1c7981 */ /* 0x0000e4000c1e9900 */
[----:B0-----:R-:W-:-:S06]  /*0b40*/  IMAD.WIDE.U32 R12, R7, 0x4, R18 ;  /* 0x00000004070c7825 */ /* 0x001fcc00078e0012 */
[----:B------:R-:W3:Y:S01]  /*0b50*/  LDG.E.CONSTANT R13, desc[UR12][R12.64] ;  /* 0x0000000c0c0d7981 */ /* 0x000ee2000c1e9900 */
[----:B------:R-:W-:Y:S01]  /*0b60*/  FMUL R5, R5, 0.5 ;  /* 0x3f00000005057820 */ /* 0x000fe20000400000 */
[----:B------:R-:W-:-:S03]  /*0b70*/  IADD3 R11, PT, PT, R7, UR14, RZ ;  /* 0x0000000e070b7c10 */ /* 0x000fc6000fffe0ff */
[----:B------:R-:W-:Y:S02]  /*0b80*/  FADD R8, -R29, R5 ;  /* 0x000000051d087221 */ /* 0x000fe40000000100 */
[C---:B------:R-:W-:Y:S01]  /*0b90*/  IMAD.WIDE.U32 R6, R11.reuse, 0x4, R16 ;  /* 0x000000040b067825 */ /* 0x040fe200078e0010 */
[----:B------:R0:W-:Y:S04]  /*0ba0*/  STL.64 [R1+0x40], R4 ;  /* 0x0000400401007387 */ /* 0x0001e80000100a00 */
[----:B------:R1:W5:Y:S02]  /*0bb0*/  LDG.E.CONSTANT R29, desc[UR12][R6.64] ;  /* 0x0000000c061d7981 */ /* 0x000364000c1e9900 */
[----:B-1----:R-:W-:-:S06]  /*0bc0*/  IMAD.WIDE.U32 R6, R11, 0x4, R18 ;  /* 0x000000040b067825 */ /* 0x002fcc00078e0012 */
[----:B------:R3:W5:Y:S01]  /*0bd0*/  LDG.E.CONSTANT R7, desc[UR12][R6.64] ;  /* 0x0000000c06077981 */ /* 0x000762000c1e9900 */
[----:B----4-:R-:W-:Y:S01]  /*0be0*/  FADD R15, R15, R14 ;  /* 0x0000000e0f0f7221 */ /* 0x010fe20000000000 */
[----:B------:R-:W-:-:S04]  /*0bf0*/  FADD R14, R27, R8 ;  /* 0x000000081b0e7221 */ /* 0x000fc80000000000 */
[----:B------:R-:W-:-:S04]  /*0c00*/  FADD R27, -R27, R14 ;  /* 0x0000000e1b1b7221 */ /* 0x000fc80000000100 */
[----:B------:R-:W-:Y:S01]  /*0c10*/  FADD R27, -R8, R27 ;  /* 0x0000001b081b7221 */ /* 0x000fe20000000100 */
[----:B------:R-:W-:-:S04]  /*0c20*/  FMUL R8, R15, 0.5 ;  /* 0x3f0000000f087820 */ /* 0x000fc80000400000 */
[----:B0-----:R-:W-:-:S04]  /*0c30*/  FADD R5, -R27, R8 ;  /* 0x000000081b057221 */ /* 0x001fc80000000100 */
[----:B------:R-:W-:Y:S01]  /*0c40*/  FADD R12, R14, R5 ;  /* 0x000000050e0c7221 */ /* 0x000fe20000000000 */
[----:B------:R-:W-:-:S03]  /*0c50*/  IADD3 R27, PT, PT, R11, UR14, RZ ;  /* 0x0000000e0b1b7c10 */ /* 0x000fc6000fffe0ff */
[----:B------:R-:W-:Y:S01]  /*0c60*/  FADD R14, -R14, R12 ;  /* 0x0000000c0e0e7221 */ /* 0x000fe20000000100 */
[----:B--2---:R-:W-:-:S03]  /*0c70*/  FADD R9, R9, R10 ;  /* 0x0000000a09097221 */ /* 0x004fc60000000000 */
[----:B------:R-:W-:Y:S01]  /*0c80*/  FADD R14, -R5, R14 ;  /* 0x0000000e050e7221 */ /* 0x000fe20000000100 */
[----:B------:R-:W-:Y:S01]  /*0c90*/  FMUL R9, R9, 0.5 ;  /* 0x3f00000009097820 */ /* 0x000fe20000400000 */
[----:B------:R-:W-:-:S04]  /*0ca0*/  IMAD.WIDE.U32 R4, R27, 0x4, R16 ;  /* 0x000000041b047825 */ /* 0x000fc800078e0010 */
[----:B------:R-:W-:Y:S01]  /*0cb0*/  FADD R11, -R14, R9 ;  /* 0x000000090e0b7221 */ /* 0x000fe20000000100 */
[----:B------:R-:W-:Y:S01]  /*0cc0*/  IMAD.WIDE.U32 R14, R27, 0x4, R18 ;  /* 0x000000041b0e7825 */ /* 0x000fe200078e0012 */
[----:B------:R-:W2:Y:S03]  /*0cd0*/  LDG.E.CONSTANT R4, desc[UR12][R4.64] ;  /* 0x0000000c04047981 */ /* 0x000ea6000c1e9900 */
[----:B------:R-:W-:-:S04]  /*0ce0*/  FADD R10, R12, R11 ;  /* 0x0000000b0c0a7221 */ /* 0x000fc80000000000 */
[----:B------:R-:W-:Y:S01]  /*0cf0*/  FADD R12, -R12, R10 ;  /* 0x0000000a0c0c7221 */ /* 0x000fe20000000100 */
[----:B---3--:R-:W-:Y:S02]  /*0d00*/  FADD R6, R28, R13 ;  /* 0x0000000d1c067221 */ /* 0x008fe40000000000 */
[----:B------:R0:W2:Y:S01]  /*0d10*/  LDG.E.CONSTANT R13, desc[UR12][R14.64] ;  /* 0x0000000c0e0d7981 */ /* 0x0000a2000c1e9900 */
[----:B------:R-:W-:Y:S01]  /*0d20*/  FADD R11, -R11, R12 ;  /* 0x0000000c0b0b7221 */ /* 0x000fe20000000100 */
[----:B------:R-:W-:Y:S01]  /*0d30*/  FMUL R6, R6, 0.5 ;  /* 0x3f00000006067820 */ /* 0x000fe20000400000 */
[----:B------:R-:W-:-:S03]  /*0d40*/  IADD3 R27, PT, PT, R27, UR14, RZ ;  /* 0x0000000e1b1b7c10 */ /* 0x000fc6000fffe0ff */
[----:B------:R-:W-:Y:S02]  /*0d50*/  FADD R12, -R11, R6 ;  /* 0x000000060b0c7221 */ /* 0x000fe40000000100 */
[----:B0-----:R-:W-:-:S04]  /*0d60*/  IMAD.WIDE.U32 R14, R27, 0x4, R16 ;  /* 0x000000041b0e7825 */ /* 0x001fc800078e0010 */
[----:B------:R-:W-:-:S04]  /*0d70*/  FADD R11, R10, R12 ;  /* 0x0000000c0a0b7221 */ /* 0x000fc80000000000 */
[----:B------:R-:W-:Y:S01]  /*0d80*/  FADD R5, -R10, R11 ;  /* 0x0000000b0a057221 */ /* 0x000fe20000000100 */
[----:B------:R0:W3:Y:S03]  /*0d90*/  LDG.E.CONSTANT R28, desc[UR12][R14.64] ;  /* 0x0000000c0e1c7981 */ /* 0x0000e6000c1e9900 */
[----:B------:R-:W-:Y:S01]  /*0da0*/  FADD R10, -R12, R5 ;  /* 0x000000050c0a7221 */ /* 0x000fe20000000100 */
[----:B0-----:R-:W-:-:S05]  /*0db0*/  IMAD.WIDE.U32 R14, R27, 0x4, R18 ;  /* 0x000000041b0e7825 */ /* 0x001fca00078e0012 */
[----:B------:R-:W3:Y:S01]  /*0dc0*/  LDG.E.CONSTANT R5, desc[UR12][R14.64] ;  /* 0x0000000c0e057981 */ /* 0x000ee2000c1e9900 */
[----:B-----5:R-:W-:-:S04]  /*0dd0*/  FADD R7, R29, R7 ;  /* 0x000000071d077221 */ /* 0x020fc80000000000 */
[----:B------:R-:W-:Y:S01]  /*0de0*/  FMUL R7, R7, 0.5 ;  /* 0x3f00000007077820 */ /* 0x000fe20000400000 */
[----:B------:R0:W-:Y:S03]  /*0df0*/  STL.64 [R1+0x48], R8 ;  /* 0x0000480801007387 */ /* 0x0001e60000100a00 */
[----:B------:R-:W-:Y:S01]  /*0e00*/  FADD R12, -R10, R7 ;  /* 0x000000070a0c7221 */ /* 0x000fe20000000100 */
[----:B------:R-:W-:-:S03]  /*0e10*/  IADD3 R29, PT, PT, R27, UR14, RZ ;  /* 0x0000000e1b1d7c10 */ /* 0x000fc6000fffe0ff */
[----:B0-----:R-:W-:-:S04]  /*0e20*/  FADD R8, R11, R12 ;  /* 0x0000000c0b087221 */ /* 0x001fc80000000000 */
        /* <DEDUP_REMOVED lines=18> */
[C---:B0-----:R-:W-:Y:S02]  /*0f50*/  IMAD.WIDE.U32 R12, R7.reuse, 0x4, R16 ;  /* 0x00000004070c7825 */ /* 0x041fe400078e0010 */
        /* <DEDUP_REMOVED lines=27> */
[C---:B------:R-:W-:Y:S01]  /*1110*/  IMAD.WIDE.U32 R14, R27.reuse, 0x4, R18 ;  /* 0x000000041b0e7825 */ /* 0x040fe200078e0012 */
[----:B------:R-:W2:Y:S03]  /*1120*/  LDG.E.CONSTANT R4, desc[UR12][R4.64] ;  /* 0x0000000c04047981 */ /* 0x000ea6000c1e9900 */
[----:B------:R-:W-:Y:S01]  /*1130*/  FADD R10, R12, R11 ;  /* 0x0000000b0c0a7221 */ /* 0x000fe20000000000 */
[----:B---3--:R-:W-:Y:S02]  /*1140*/  FADD R6, R28, R13 ;  /* 0x0000000d1c067221 */ /* 0x008fe40000000000 */
[----:B------:R0:W2:Y:S01]  /*1150*/  LDG.E.CONSTANT R13, desc[UR12][R14.64] ;  /* 0x0000000c0e0d7981 */ /* 0x0000a2000c1e9900 */
[----:B------:R-:W-:Y:S01]  /*1160*/  FADD R12, -R12, R10 ;  /* 0x0000000a0c0c7221 */ /* 0x000fe20000000100 */
[----:B------:R-:W-:Y:S01]  /*1170*/  FMUL R6, R6, 0.5 ;  /* 0x3f00000006067820 */ /* 0x000fe20000400000 */
[----:B------:R-:W-:-:S02]  /*1180*/  IADD3 R27, PT, PT, R27, UR14, RZ ;  /* 0x0000000e1b1b7c10 */ /* 0x000fc4000fffe0ff */
[----:B------:R-:W-:-:S04]  /*1190*/  FADD R11, -R11, R12 ;  /* 0x0000000c0b0b7221 */ /* 0x000fc80000000100 */
[----:B------:R-:W-:Y:S01]  /*11a0*/  FADD R12, -R11, R6 ;  /* 0x000000060b0c7221 */ /* 0x000fe20000000100 */
[----:B0-----:R-:W-:-:S04]  /*11b0*/  IMAD.WIDE.U32 R14, R27, 0x4, R16 ;  /* 0x000000041b0e7825 */ /* 0x001fc800078e0010 */
[C---:B------:R-:W-:Y:S01]  /*11c0*/  FADD R11, R10.reuse, R12 ;  /* 0x0000000c0a0b7221 */ /* 0x040fe20000000000 */
[----:B------:R0:W3:Y:S03]  /*11d0*/  LDG.E.CONSTANT R28, desc[UR12][R14.64] ;  /* 0x0000000c0e1c7981 */ /* 0x0000e6000c1e9900 */
[----:B------:R-:W-:-:S04]  /*11e0*/  FADD R5, -R10, R11 ;  /* 0x0000000b0a057221 */ /* 0x000fc80000000100 */
        /* <DEDUP_REMOVED lines=33> */
[----:B------:R-:W-:Y:S01]  /*1400*/  IADD3 R11, PT, PT, R7, UR14, RZ ;  /* 0x0000000e070b7c10 */ /* 0x000fe2000fffe0ff */
[----:B------:R-:W-:-:S04]  /*1410*/  FMUL R5, R5, 0.5 ;  /* 0x3f00000005057820 */ /* 0x000fc80000400000 */
[----:B------:R-:W-:-:S04]  /*1420*/  IMAD.WIDE.U32 R6, R11, 0x4, R16 ;  /* 0x000000040b067825 */ /* 0x000fc800078e0010 */
[----:B------:R-:W-:Y:S02]  /*1430*/  FADD R8, -R29, R5 ;  /* 0x000000051d087221 */ /* 0x000fe40000000100 */
[----:B------:R0:W5:Y:S02]  /*1440*/  LDG.E.CONSTANT R29, desc[UR12][R6.64] ;  /* 0x0000000c061d7981 */ /* 0x000164000c1e9900 */
[----:B0-----:R-:W-:-:S06]  /*1450*/  IMAD.WIDE.U32 R6, R11, 0x4, R18 ;  /* 0x000000040b067825 */ /* 0x001fcc00078e0012 */
[----:B------:R3:W5:Y:S04]  /*1460*/  LDG.E.CONSTANT R7, desc[UR12][R6.64] ;  /* 0x0000000c06077981 */ /* 0x000768000c1e9900 */
[----:B------:R0:W-:Y:S01]  /*1470*/  STL.64 [R1+0x70], R4 ;  /* 0x0000700401007387 */ /* 0x0001e20000100a00 */
        /* <DEDUP_REMOVED lines=16> */
[----:B---3--:R-:W-:Y:S02]  /*1580*/  FADD R6, R28, R13 ;  /* 0x0000000d1c067221 */ /* 0x008fe40000000000 */
[----:B------:R0:W2:Y:S01]  /*1590*/  LDG.E.CONSTANT R13, desc[UR12][R14.64] ;  /* 0x0000000c0e0d7981 */ /* 0x0000a2000c1e9900 */
        /* <DEDUP_REMOVED lines=9> */
[----:B-----5:R-:W-:Y:S01]  /*1630*/  FADD R7, R29, R7 ;  /* 0x000000071d077221 */ /* 0x020fe20000000000 */
[----:B------:R-:W-:-:S04]  /*1640*/  IMAD.WIDE.U32 R28, R27, 0x4, R18 ;  /* 0x000000041b1c7825 */ /* 0x000fc800078e0012 */
[----:B------:R-:W-:Y:S02]  /*1650*/  FADD R10, -R12, R5 ;  /* 0x000000050c0a7221 */ /* 0x000fe40000000100 */
[----:B------:R-:W3:Y:S04]  /*1660*/  LDG.E.CONSTANT R5, desc[UR12][R14.64] ;  /* 0x0000000c0e057981 */ /* 0x000ee8000c1e9900 */
[----:B------:R0:W3:Y:S01]  /*1670*/  LDG.E.CONSTANT R28, desc[UR12][R28.64] ;  /* 0x0000000c1c1c7981 */ /* 0x0000e2000c1e9900 */
[----:B------:R-:W-:-:S04]  /*1680*/  FMUL R7, R7, 0.5 ;  /* 0x3f00000007077820 */ /* 0x000fc80000400000 */
[----:B------:R-:W-:Y:S01]  /*1690*/  FADD R12, -R10, R7 ;  /* 0x000000070a0c7221 */ /* 0x000fe20000000100 */
[----:B------:R1:W-:Y:S01]  /*16a0*/  STL.64 [R1+0x78], R8 ;  /* 0x0000780801007387 */ /* 0x0003e20000100a00 */
[----:B0-----:R-:W-:Y:S02]  /*16b0*/  IADD3 R29, PT, PT, R27, UR14, RZ ;  /* 0x0000000e1b1d7c10 */ /* 0x001fe4000fffe0ff */
[----:B-1----:R-:W-:-:S04]  /*16c0*/  FADD R8, R11, R12 ;  /* 0x0000000c0b087221 */ /* 0x002fc80000000000 */
[----:B------:R-:W-:-:S04]  /*16d0*/  FADD R27, -R11, R8 ;  /* 0x000000080b1b7221 */ /* 0x000fc80000000100 */
[----:B------:R-:W-:Y:S01]  /*16e0*/  FADD R27, -R12, R27 ;  /* 0x0000001b0c1b7221 */ /* 0x000fe20000000100 */
[C---:B------:R-:W-:Y:S01]  /*16f0*/  IMAD.WIDE.U32 R10, R29.reuse, 0x4, R16 ;  /* 0x000000041d0a7825 */ /* 0x040fe200078e0010 */
[----:B------:R0:W-:Y:S04]  /*1700*/  STL.64 [R1+0x80], R6 ;  /* 0x0000800601007387 */ /* 0x0001e80000100a00 */
[----:B------:R1:W4:Y:S02]  /*1710*/  LDG.E.CONSTANT R14, desc[UR12][R10.64] ;  /* 0x0000000c0a0e7981 */ /* 0x000324000c1e9900 */
[----:B-1----:R-:W-:Y:S01]  /*1720*/  IADD3 R11, PT, PT, R29, UR14, RZ ;  /* 0x0000000e1d0b7c10 */ /* 0x002fe2000fffe0ff */
[----:B--2---:R-:W-:-:S04]  /*1730*/  FADD R4, R4, R13 ;  /* 0x0000000d04047221 */ /* 0x004fc80000000000 */
[----:B------:R-:W-:Y:S01]  /*1740*/  FMUL R4, R4, 0.5 ;  /* 0x3f00000004047820 */ /* 0x000fe20000400000 */
[----:B------:R-:W-:-:S04]  /*1750*/  IMAD.WIDE.U32 R12, R29, 0x4, R18 ;  /* 0x000000041d0c7825 */ /* 0x000fc800078e0012 */
[----:B------:R-:W-:Y:S01]  /*1760*/  FADD R9, -R27, R4 ;  /* 0x000000041b097221 */ /* 0x000fe20000000100 */
[----:B------:R1:W4:Y:S03]  /*1770*/  LDG.E.CONSTANT R15, desc[UR12][R12.64] ;  /* 0x0000000c0c0f7981 */ /* 0x000326000c1e9900 */
[----:B------:R-:W-:-:S04]  /*1780*/  FADD R27, R8, R9 ;  /* 0x00000009081b7221 */ /* 0x000fc80000000000 */
[----:B------:R-:W-:Y:S01]  /*1790*/  FADD R8, -R8, R27 ;  /* 0x0000001b08087221 */ /* 0x000fe20000000100 */
[----:B------:R-:W-:-:S03]  /*17a0*/  IADD3 R29, PT, PT, R11, UR14, RZ ;  /* 0x0000000e0b1d7c10 */ /* 0x000fc6000fffe0ff */
[----:B0-----:R-:W-:Y:S01]  /*17b0*/  FADD R6, -R9, R8 ;  /* 0x0000000809067221 */ /* 0x001fe20000000100 */
[----:B------:R-:W-:-:S04]  /*17c0*/  IMAD.WIDE.U32 R8, R11, 0x4, R16 ;  /* 0x000000040b087825 */ /* 0x000fc800078e0010 */
[----:B------:R-:W-:Y:S02]  /*17d0*/  IMAD.WIDE.U32 R10, R11, 0x4, R18 ;  /* 0x000000040b0a7825 */ /* 0x000fe400078e0012 */
[----:B------:R-:W2:Y:S02]  /*17e0*/  LDG.E.CONSTANT R8, desc[UR12][R8.64] ;  /* 0x0000000c08087981 */ /* 0x000ea4000c1e9900 */
[----:B-1----:R-:W-:-:S06]  /*17f0*/  IMAD.WIDE.U32 R12, R29, 0x4, R16 ;  /* 0x000000041d0c7825 */ /* 0x002fcc00078e0010 */
[----:B------:R-:W5:Y:S04]  /*1800*/  LDG.E.CONSTANT R12, desc[UR12][R12.64] ;  /* 0x0000000c0c0c7981 */ /* 0x000f68000c1e9900 */
[----:B------:R0:W2:Y:S02]  /*1810*/  LDG.E.CONSTANT R9, desc[UR12][R10.64] ;  /* 0x0000000c0a097981 */ /* 0x0000a4000c1e9900 */
[----:B0-----:R-:W-:-:S06]  /*1820*/  IMAD.WIDE.U32 R10, R29, 0x4, R18 ;  /* 0x000000041d0a7825 */ /* 0x001fcc00078e0012 */
[----:B------:R-:W5:Y:S01]  /*1830*/  LDG.E.CONSTANT R11, desc[UR12][R10.64] ;  /* 0x0000000c0a0b7981 */ /* 0x000f62000c1e9900 */
[----:B------:R-:W-:Y:S01]  /*1840*/  IADD3 R7, PT, PT, R29, UR14, RZ ;  /* 0x0000000e1d077c10 */ /* 0x000fe2000fffe0ff */
[----:B---3--:R-:W-:-:S04]  /*1850*/  FADD R5, R5, R28 ;  /* 0x0000001c05057221 */ /* 0x008fc80000000000 */
[----:B------:R-:W-:-:S05]  /*1860*/  IMAD.WIDE.U32 R28, R7, 0x4, R16 ;  /* 0x00000004071c7825 */ /* 0x000fca00078e0010 */
[----:B------:R0:W3:Y:S02]  /*1870*/  LDG.E.CONSTANT R10, desc[UR12][R28.64] ;  /* 0x0000000c1c0a7981 */ /* 0x0000e4000c1e9900 */
[----:B0-----:R-:W-:-:S06]  /*1880*/  IMAD.WIDE.U32 R28, R7, 0x4, R18 ;  /* 0x00000004071c7825 */ /* 0x001fcc00078e0012 */
[----:B------:R5:W3:Y:S01]  /*1890*/  LDG.E.CONSTANT R29, desc[UR12][R28.64] ;  /* 0x0000000c1c1d7981 */ /* 0x000ae2000c1e9900 */
[----:B------:R-:W-:-:S04]  /*18a0*/  FMUL R5, R5, 0.5 ;  /* 0x3f00000005057820 */ /* 0x000fc80000400000 */
[----:B------:R-:W-:-:S04]  /*18b0*/  FADD R6, -R6, R5 ;  /* 0x0000000506067221 */ /* 0x000fc80000000100 */
[----:B------:R-:W-:-:S04]  /*18c0*/  FADD R13, R27, R6 ;  /* 0x000000061b0d7221 */ /* 0x000fc80000000000 */
[----:B------:R-:W-:-:S04]  /*18d0*/  FADD R27, -R27, R13 ;  /* 0x0000000d1b1b7221 */ /* 0x000fc80000000100 */
[----:B------:R-:W-:Y:S01]  /*18e0*/  FADD R27, -R6, R27 ;  /* 0x0000001b061b7221 */ /* 0x000fe20000000100 */
[----:B------:R0:W-:Y:S01]  /*18f0*/  STL.64 [R1+0x88], R4 ;  /* 0x0000880401007387 */ /* 0x0001e20000100a00 */
[----:B----4-:R-:W-:-:S04]  /*1900*/  FADD R14, R14, R15 ;  /* 0x0000000f0e0e7221 */ /* 0x010fc80000000000 */
[----:B------:R-:W-:-:S04]  /*1910*/  FMUL R6, R14, 0.5 ;  /* 0x3f0000000e067820 */ /* 0x000fc80000400000 */
[----:B0-----:R-:W-:Y:S01]  /*1920*/  FADD R4, -R27, R6 ;  /* 0x000000061b047221 */ /* 0x001fe20000000100 */
[----:B------:R-:W-:-:S03]  /*1930*/  IADD3 R15, PT, PT, R7, UR14, RZ ;  /* 0x0000000e070f7c10 */ /* 0x000fc6000fffe0ff */
[----:B------:R-:W-:-:S04]  /*1940*/  FADD R14, R13, R4 ;  /* 0x000000040d0e7221 */ /* 0x000fc80000000000 */
[----:B------:R-:W-:Y:S01]  /*1950*/  FADD R13, -R13, R14 ;  /* 0x0000000e0d0d7221 */ /* 0x000fe20000000100 */
[----:B--2---:R-:W-:-:S03]  /*1960*/  FADD R7, R8, R9 ;  /* 0x0000000908077221 */ /* 0x004fc60000000000 */
[----:B------:R-:W-:Y:S01]  /*1970*/  FADD R8, -R4, R13 ;  /* 0x0000000d04087221 */ /* 0x000fe20000000100 */
[----:B------:R-:W-:-:S04]  /*1980*/  IMAD.WIDE.U32 R4, R15, 0x4, R16 ;  /* 0x000000040f047825 */ /* 0x000fc800078e0010 */
[----:B------:R-:W-:Y:S01]  /*1990*/  FMUL R7, R7, 0.5 ;  /* 0x3f00000007077820 */ /* 0x000fe20000400000 */
[----:B------:R0:W2:Y:S03]  /*19a0*/  LDG.E.CONSTANT R27, desc[UR12][R4.64] ;  /* 0x0000000c041b7981 */ /* 0x0000a6000c1e9900 */
[----:B------:R-:W-:Y:S01]  /*19b0*/  FADD R8, -R8, R7 ;  /* 0x0000000708087221 */ /* 0x000fe20000000100 */
[----:B-----5:R-:W-:Y:S01]  /*19c0*/  FADD R28, R12, R11 ;  /* 0x0000000b0c1c7221 */ /* 0x020fe20000000000 */
[----:B------:R-:W-:-:S04]  /*19d0*/  IMAD.WIDE.U32 R12, R15, 0x4, R18 ;  /* 0x000000040f0c7825 */ /* 0x000fc800078e0012 */
[C---:B------:R-:W-:Y:S02]  /*19e0*/  FADD R9, R14.reuse, R8 ;  /* 0x000000080e097221 */ /* 0x040fe40000000000 */
[----:B------:R1:W2:Y:S02]  /*19f0*/  LDG.E.CONSTANT R12, desc[UR12][R12.64] ;  /* 0x0000000c0c0c7981 */ /* 0x0002a4000c1e9900 */
[----:B------:R-:W-:-:S04]  /*1a00*/  FADD R11, -R14, R9 ;  /* 0x000000090e0b7221 */ /* 0x000fc80000000100 */
[----:B------:R-:W-:Y:S01]  /*1a10*/  FADD R11, -R8, R11 ;  /* 0x0000000b080b7221 */ /* 0x000fe20000000100 */
[----:B------:R-:W-:-:S04]  /*1a20*/  FMUL R8, R28, 0.5 ;  /* 0x3f0000001c087820 */ /* 0x000fc80000400000 */
[----:B------:R-:W-:-:S04]  /*1a30*/  FADD R28, -R11, R8 ;  /* 0x000000080b1c7221 */ /* 0x000fc80000000100 */
[----:B------:R-:W-:Y:S01]  /*1a40*/  FADD R14, R9, R28 ;  /* 0x0000001c090e7221 */ /* 0x000fe20000000000 */
[----:B------:R-:W-:-:S03]  /*1a50*/  IADD3 R15, PT, PT, R15, UR14, RZ ;  /* 0x0000000e0f0f7c10 */ /* 0x000fc6000fffe0ff */
[----:B------:R-:W-:Y:S02]  /*1a60*/  FADD R9, -R9, R14 ;  /* 0x0000000e09097221 */ /* 0x000fe40000000100 */
[----:B0-----:R-:W-:-:S04]  /*1a70*/  IMAD.WIDE.U32 R4, R15, 0x4, R16 ;  /* 0x000000040f047825 */ /* 0x001fc800078e0010 */
[----:B------:R-:W-:Y:S01]  /*1a80*/  FADD R28, -R28, R9 ;  /* 0x000000091c1c7221 */ /* 0x000fe20000000100 */
[----:B---3--:R-:W-:Y:S01]  /*1a90*/  FADD R9, R10, R29 ;  /* 0x0000001d0a097221 */ /* 0x008fe20000000000 */
[----:B------:R-:W-:Y:S01]  /*1aa0*/  IMAD.WIDE.U32 R10, R15, 0x4, R18 ;  /* 0x000000040f0a7825 */ /* 0x000fe200078e0012 */
[----:B------:R-:W3:Y:S05]  /*1ab0*/  LDG.E.CONSTANT R4, desc[UR12][R4.64] ;  /* 0x0000000c04047981 */ /* 0x000eea000c1e9900 */
[----:B------:R0:W3:Y:S01]  /*1ac0*/  LDG.E.CONSTANT R11, desc[UR12][R10.64] ;  /* 0x0000000c0a0b7981 */ /* 0x0000e2000c1e9900 */
[----:B------:R-:W-:-:S04]  /*1ad0*/  FMUL R9, R9, 0.5 ;  /* 0x3f00000009097820 */ /* 0x000fc80000400000 */
[----:B------:R-:W-:-:S04]  /*1ae0*/  FADD R29, -R28, R9 ;  /* 0x000000091c1d7221 */ /* 0x000fc80000000100 */
[----:B-1----:R-:W-:-:S04]  /*1af0*/  FADD R13, R14, R29 ;  /* 0x0000001d0e0d7221 */ /* 0x002fc80000000000 */
[----:B------:R-:W-:-:S04]  /*1b00*/  FADD R14, -R14, R13 ;  /* 0x0000000d0e0e7221 */ /* 0x000fc80000000100 */
[----:B------:R-:W-:Y:S01]  /*1b10*/  FADD R29, -R29, R14 ;  /* 0x0000000e1d1d7221 */ /* 0x000fe20000000100 */
[----:B------:R-:W-:Y:S01]  /*1b20*/  IADD3 R15, PT, PT, R15, UR14, RZ ;  /* 0x0000000e0f0f7c10 */ /* 0x000fe2000fffe0ff */
[----:B------:R1:W-:Y:S01]  /*1b30*/  STL.64 [R1+0x90], R6 ;  /* 0x0000900601007387 */ /* 0x0003e20000100a00 */
[----:B--2---:R-:W-:-:S04]  /*1b40*/  FADD R12, R27, R12 ;  /* 0x0000000c1b0c7221 */ /* 0x004fc80000000000 */
[----:B------:R-:W-:-:S04]  /*1b50*/  FMUL R12, R12, 0.5 ;  /* 0x3f0000000c0c7820 */ /* 0x000fc80000400000 */
[----:B------:R-:W-:-:S04]  /*1b60*/  FADD R14, -R29, R12 ;  /* 0x0000000c1d0e7221 */ /* 0x000fc80000000100 */
[----:B0-----:R-:W-:Y:S01]  /*1b70*/  FADD R10, R13, R14 ;  /* 0x0000000e0d0a7221 */ /* 0x001fe20000000000 */
[----:B------:R-:W-:-:S03]  /*1b80*/  FADD R24, -R24, R12 ;  /* 0x0000000c18187221 */ /* 0x000fc60000000100 */
[----:B------:R-:W-:Y:S01]  /*1b90*/  FADD R13, -R13, R10 ;  /* 0x0000000a0d0d7221 */ /* 0x000fe20000000100 */
[----:B------:R-:W-:-:S03]  /*1ba0*/  FADD R27, R26, R24 ;  /* 0x000000181a1b7221 */ /* 0x000fc60000000000 */
[----:B------:R-:W-:Y:S01]  /*1bb0*/  FADD R13, -R14, R13 ;  /* 0x0000000d0e0d7221 */ /* 0x000fe20000000100 */
[----:B------:R-:W-:-:S03]  /*1bc0*/  FADD R5, -R26, R27 ;  /* 0x0000001b1a057221 */ /* 0x000fc60000000100 */
[----:B------:R-:W-:Y:S01]  /*1bd0*/  FFMA R13, R0, -0.5, -R13 ;  /* 0xbf000000000d7823 */ /* 0x000fe2000000080d */
[----:B------:R-:W-:-:S03]  /*1be0*/  FADD R5, -R24, R5 ;  /* 0x0000000518057221 */ /* 0x000fc60000000100 */
[----:B------:R-:W-:Y:S01]  /*1bf0*/  FADD R29, R10, R13 ;  /* 0x0000000d0a1d7221 */ /* 0x000fe20000000000 */
[----:B------:R-:W-:Y:S01]  /*1c00*/  FFMA R14, R0, -0.5, -R5 ;  /* 0xbf000000000e7823 */ /* 0x000fe20000000805 */
[----:B---3--:R-:W-:Y:S02]  /*1c10*/  FADD R0, R4, R11 ;  /* 0x0000000b04007221 */ /* 0x008fe40000000000 */
[----:B------:R-:W-:Y:S01]  /*1c20*/  FADD R24, -R10, R29 ;  /* 0x0000001d0a187221 */ /* 0x000fe20000000100 */
[----:B------:R-:W-:-:S04]  /*1c30*/  IMAD.WIDE.U32 R4, R15, 0x4, R16 ;  /* 0x000000040f047825 */ /* 0x000fc800078e0010 */
[----:B------:R-:W-:Y:S01]  /*1c40*/  FADD R28, -R13, R24 ;  /* 0x000000180d1c7221 */ /* 0x000fe20000000100 */
[----:B------:R-:W-:-:S04]  /*1c50*/  IMAD.WIDE.U32 R10, R15, 0x4, R18 ;  /* 0x000000040f0a7825 */ /* 0x000fc800078e0012 */
[C---:B------:R-:W-:Y:S01]  /*1c60*/  FADD R24, R27.reuse, R14 ;  /* 0x0000000e1b187221 */ /* 0x040fe20000000000 */
[----:B------:R-:W-:Y:S01]  /*1c70*/  FMUL R13, R0, 0.5 ;  /* 0x3f000000000d7820 */ /* 0x000fe20000400000 */
[----:B------:R0:W2:Y:S02]  /*1c80*/  LDG.E.CONSTANT R4, desc[UR12][R4.64] ;  /* 0x0000000c04047981 */ /* 0x0000a4000c1e9900 */
[----:B------:R-:W-:Y:S01]  /*1c90*/  FADD R27, -R27, R24 ;  /* 0x000000181b1b7221 */ /* 0x000fe20000000100 */
[----:B------:R-:W-:Y:S01]  /*1ca0*/  FADD R28, -R28, R13 ;  /* 0x0000000d1c1c7221 */ /* 0x000fe20000000100 */
[----:B------:R3:W2:Y:S02]  /*1cb0*/  LDG.E.CONSTANT R11, desc[UR12][R10.64] ;  /* 0x0000000c0a0b7981 */ /* 0x0006a4000c1e9900 */
[----:B------:R-:W-:Y:S01]  /*1cc0*/  FADD R26, -R14, R27 ;  /* 0x0000001b0e1a7221 */ /* 0x000fe20000000100 */
[----:B------:R-:W-:-:S03]  /*1cd0*/  FADD R14, R29, R28 ;  /* 0x0000001c1d0e7221 */ /* 0x000fc60000000000 */
[----:B------:R-:W-:Y:S01]  /*1ce0*/  FADD R26, -R26, R13 ;  /* 0x0000000d1a1a7221 */ /* 0x000fe20000000100 */
[----:B------:R-:W-:-:S03]  /*1cf0*/  FADD R0, -R29, R14 ;  /* 0x0000000e1d007221 */ /* 0x000fc60000000100 */
[----:B------:R-:W-:Y:S01]  /*1d00*/  FADD R27, R24, R26 ;  /* 0x0000001a181b7221 */ /* 0x000fe20000000000 */
[----:B0-----:R-:W-:-:S03]  /*1d10*/  FADD R5, -R28, R0 ;  /* 0x000000001c057221 */ /* 0x001fc60000000100 */
[----:B------:R-:W-:Y:S01]  /*1d20*/  FADD R0, -R24, R27 ;  /* 0x0000001b18007221 */ /* 0x000fe20000000100 */
[----:B---3--:R-:W-:-:S03]  /*1d30*/  FFMA R10, R22, -0.5, -R5 ;  /* 0xbf000000160a7823 */ /* 0x008fc60000000805 */
[----:B------:R-:W-:Y:S01]  /*1d40*/  FADD R26, -R26, R0 ;  /* 0x000000001a1a7221 */ /* 0x000fe20000000100 */
[----:B------:R-:W-:Y:S01]  /*1d50*/  FADD R0, R14, R10 ;  /* 0x0000000a0e007221 */ /* 0x000fe20000000000 */
[----:B------:R-:W-:-:S03]  /*1d60*/  IADD3 R5, PT, PT, R15, UR14, RZ ;  /* 0x0000000e0f057c10 */ /* 0x000fc6000fffe0ff */
[----:B------:R-:W-:Y:S01]  /*1d70*/  FADD R15, -R14, R0 ;  /* 0x000000000e0f7221 */ /* 0x000fe20000000100 */
[----:B------:R-:W-:Y:S01]  /*1d80*/  FFMA R22, R22, -0.5, -R26 ;  /* 0xbf00000016167823 */ /* 0x000fe2000000081a */
[----:B-1----:R-:W-:-:S04]  /*1d90*/  IMAD.WIDE.U32 R6, R5, 0x4, R16 ;  /* 0x0000000405067825 */ /* 0x002fc800078e0010 */
[----:B------:R-:W-:Y:S01]  /*1da0*/  FADD R26, -R10, R15 ;  /* 0x0000000f0a1a7221 */ /* 0x000fe20000000100 */
[----:B------:R-:W-:Y:S01]  /*1db0*/  IMAD.WIDE.U32 R14, R5, 0x4, R18 ;  /* 0x00000004050e7825 */ /* 0x000fe200078e0012 */
[----:B------:R0:W3:Y:S05]  /*1dc0*/  LDG.E.CONSTANT R7, desc[UR12][R6.64] ;  /* 0x0000000c06077981 */ /* 0x0000ea000c1e9900 */
[----:B------:R-:W3:Y:S01]  /*1dd0*/  LDG.E.CONSTANT R14, desc[UR12][R14.64] ;  /* 0x0000000c0e0e7981 */ /* 0x000ee2000c1e9900 */
[----:B------:R-:W-:-:S04]  /*1de0*/  FADD R28, R27, R22 ;  /* 0x000000161b1c7221 */ /* 0x000fc80000000000 */
[----:B------:R-:W-:Y:S01]  /*1df0*/  FADD R27, -R27, R28 ;  /* 0x0000001c1b1b7221 */ /* 0x000fe20000000100 */
[----:B------:R-:W-:Y:S01]  /*1e00*/  FMUL R29, R29, 0.029411764815449714661 ;  /* 0x3cf0f0f11d1d7820 */ /* 0x000fe20000400000 */
[----:B------:R1:W-:Y:S03]  /*1e10*/  STL.64 [R1+0x28], R2 ;  /* 0x0000280201007387 */ /* 0x0003e60000100a00 */
[----:B------:R-:W-:Y:S01]  /*1e20*/  FFMA R24, R24, 0.20000000298023223877, -R29 ;  /* 0x3e4ccccd18187823 */ /* 0x000fe2000000081d */
[----:B-1----:R-:W-:Y:S01]  /*1e30*/  FMUL R3, R0, 0.029411764815449714661 ;  /* 0x3cf0f0f100037820 */ /* 0x002fe20000400000 */
[----:B------:R1:W-:Y:S01]  /*1e40*/  STL.64 [R1+0x98], R8 ;  /* 0x0000980801007387 */ /* 0x0003e20000100a00 */
[----:B------:R-:W-:-:S03]  /*1e50*/  UIADD3 UR4, UPT, UPT, UR6, 0x26, URZ ;  /* 0x0000002606047890 */ /* 0x000fc6000fffe0ff */
[----:B------:R4:W-:Y:S01]  /*1e60*/  STL [R1+0xa0], R24 ;  /* 0x0000a01801007387 */ /* 0x0009e20000100800 */
[----:B------:R-:W-:-:S03]  /*1e70*/  UISETP.GE.U32.AND UP0, UPT, UR4, UR15, UPT ;  /* 0x0000000f0400728c */ /* 0x000fc6000bf06070 */
[----:B------:R-:W-:Y:S04]  /*1e80*/  STL [R1], R12 ;  /* 0x0000000c01007387 */ /* 0x000fe80000100800 */
[----:B------:R5:W-:Y:S01]  /*1e90*/  STL.64 [R1+0x18], R12 ;  /* 0x0000180c01007387 */ /* 0x000be20000100a00 */
[----:B------:R-:W-:-:S03]  /*1ea0*/  PLOP3.LUT P0, PT, PT, PT, UP0, 0x80, 0x8 ;  /* 0x000000000008781c */ /* 0x000fc60003f0f008 */
[----:B------:R0:W-:Y:S04]  /*1eb0*/  STL [R1+0x4], R13 ;  /* 0x0000040d01007387 */ /* 0x0001e80000100800 */
[----:B------:R0:W-:Y:S01]  /*1ec0*/  STL [R1+0x10], R2 ;  /* 0x0000100201007387 */ /* 0x0001e20000100800 */
[----:B--2---:R-:W-:Y:S01]  /*1ed0*/  FADD R4, R4, R11 ;  /* 0x0000000b04047221 */ /* 0x004fe20000000000 */
[----:B------:R-:W-:-:S03]  /*1ee0*/  FADD R11, -R22, R27 ;  /* 0x0000001b160b7221 */ /* 0x000fc60000000100 */
[----:B------:R-:W-:-:S04]  /*1ef0*/  FMUL R10, R4, 0.5 ;  /* 0x3f000000040a7820 */ /* 0x000fc80000400000 */
[--C-:B------:R-:W-:Y:S01]  /*1f00*/  FADD R26, -R26, R10.reuse ;  /* 0x0000000a1a1a7221 */ /* 0x100fe20000000100 */
[----:B------:R-:W-:-:S03]  /*1f10*/  FADD R22, -R11, R10 ;  /* 0x0000000a0b167221 */ /* 0x000fc60000000100 */
[----:B------:R-:W-:Y:S01]  /*1f20*/  FADD R27, R0, R26 ;  /* 0x0000001a001b7221 */ /* 0x000fe20000000000 */
[----:B0-----:R-:W-:-:S03]  /*1f30*/  FADD R6, R28, R22 ;  /* 0x000000161c067221 */ /* 0x001fc60000000000 */
[----:B------:R-:W-:Y:S01]  /*1f40*/  FADD R4, -R0, R27 ;  /* 0x0000001b00047221 */ /* 0x000fe20000000100 */
[----:B------:R-:W-:-:S03]  /*1f50*/  FADD R11, -R28, R6 ;  /* 0x000000061c0b7221 */ /* 0x000fc60000000100 */
[----:B------:R-:W-:Y:S01]  /*1f60*/  FADD R4, -R26, R4 ;  /* 0x000000041a047221 */ /* 0x000fe20000000100 */
[----:B------:R-:W-:-:S03]  /*1f70*/  FADD R22, -R22, R11 ;  /* 0x0000000b16167221 */ /* 0x000fc60000000100 */
[C---:B------:R-:W-:Y:S01]  /*1f80*/  FFMA R11, R23.reuse, -0.5, -R4 ;  /* 0xbf000000170b7823 */ /* 0x040fe20000000804 */
[----:B------:R-:W-:-:S03]  /*1f90*/  FFMA R23, R23, -0.5, -R22 ;  /* 0xbf00000017177823 */ /* 0x000fc60000000816 */
[----:B------:R-:W-:Y:S01]  /*1fa0*/  FADD R4, R27, R11 ;  /* 0x0000000b1b047221 */ /* 0x000fe20000000000 */
[----:B------:R-:W-:-:S03]  /*1fb0*/  FADD R22, RZ, R24 ;  /* 0x00000018ff167221 */ /* 0x000fc60000000000 */
[----:B------:R-:W-:Y:S01]  /*1fc0*/  FADD R26, -R27, R4 ;  /* 0x000000041b1a7221 */ /* 0x000fe20000000100 */
[C---:B------:R-:W-:Y:S01]  /*1fd0*/  FADD R27, R6.reuse, R23 ;  /* 0x00000017061b7221 */ /* 0x040fe20000000000 */
[----:B---3--:R-:W-:Y:S02]  /*1fe0*/  FADD R7, R7, R14 ;  /* 0x0000000e07077221 */ /* 0x008fe40000000000 */
[----:B------:R-:W-:Y:S01]  /*1ff0*/  FADD R26, -R11, R26 ;  /* 0x0000001a0b1a7221 */ /* 0x000fe20000000100 */
[----:B------:R-:W-:Y:S01]  /*2000*/  FADD R14, -R6, R27 ;  /* 0x0000001b060e7221 */ /* 0x000fe20000000100 */
[----:B------:R-:W-:Y:S01]  /*2010*/  FFMA R0, R28, 0.20000000298023223877, -R3 ;  /* 0x3e4ccccd1c007823 */ /* 0x000fe20000000803 */
[----:B------:R-:W-:Y:S01]  /*2020*/  FADD R29, -R24, R22 ;  /* 0x00000016181d7221 */ /* 0x000fe20000000100 */
[----:B------:R-:W-:Y:S01]  /*2030*/  FMUL R11, R7, 0.5 ;  /* 0x3f000000070b7820 */ /* 0x000fe20000400000 */
[----:B------:R-:W-:Y:S02]  /*2040*/  FADD R14, -R23, R14 ;  /* 0x0000000e170e7221 */ /* 0x000fe40000000100 */
[----:B------:R-:W-:Y:S01]  /*2050*/  FADD R29, -R29, R0 ;  /* 0x000000001d1d7221 */ /* 0x000fe20000000100 */
[--C-:B------:R-:W-:Y:S01]  /*2060*/  FADD R15, -R26, R11.reuse ;  /* 0x0000000b1a0f7221 */ /* 0x100fe20000000100 */
[----:B------:R-:W-:-:S02]  /*2070*/  FADD R14, -R14, R11 ;  /* 0x0000000b0e0e7221 */ /* 0x000fc40000000100 */
[----:B------:R-:W-:Y:S01]  /*2080*/  FADD R3, R22, R29 ;  /* 0x0000001d16037221 */ /* 0x000fe20000000000 */
[C---:B------:R-:W-:Y:S01]  /*2090*/  FADD R7, R4.reuse, R15 ;  /* 0x0000000f04077221 */ /* 0x040fe20000000000 */
[----:B------:R-:W-:Y:S01]  /*20a0*/  FMUL R26, R4, 0.029411764815449714661 ;  /* 0x3cf0f0f1041a7820 */ /* 0x000fe20000400000 */
[C---:B------:R-:W-:Y:S01]  /*20b0*/  FADD R6, R27.reuse, R14 ;  /* 0x0000000e1b067221 */ /* 0x040fe20000000000 */
[----:B------:R-:W-:Y:S01]  /*20c0*/  FADD R22, -R22, R3 ;  /* 0x0000000316167221 */ /* 0x000fe20000000100 */
[----:B------:R-:W-:Y:S01]  /*20d0*/  FADD R28, -R4, R7 ;  /* 0x00000007041c7221 */ /* 0x000fe20000000100 */
[C---:B------:R-:W-:Y:S01]  /*20e0*/  FFMA R4, R27.reuse, 0.20000000298023223877, -R26 ;  /* 0x3e4ccccd1b047823 */ /* 0x040fe2000000081a */
[----:B------:R-:W-:Y:S01]  /*20f0*/  FADD R27, -R27, R6 ;  /* 0x000000061b1b7221 */ /* 0x000fe20000000100 */
[----:B-1----:R-:W-:Y:S01]  /*2100*/  FADD R9, -R29, R22 ;  /* 0x000000161d097221 */ /* 0x002fe20000000100 */
[----:B------:R-:W-:Y:S02]  /*2110*/  FADD R8, -R15, R28 ;  /* 0x0000001c0f087221 */ /* 0x000fe40000000100 */
[----:B------:R-:W-:Y:S01]  /*2120*/  FADD R14, -R14, R27 ;  /* 0x0000001b0e0e7221 */ /* 0x000fe20000000100 */
[----:B----4-:R-:W-:Y:S01]  /*2130*/  FADD R24, -R9, R4 ;  /* 0x0000000409187221 */ /* 0x010fe20000000100 */
[----:B------:R-:W-:-:S02]  /*2140*/  FFMA R8, R25, -0.5, -R8 ;  /* 0xbf00000019087823 */ /* 0x000fc40000000808 */
[----:B------:R-:W-:Y:S01]  /*2150*/  FFMA R25, R25, -0.5, -R14 ;  /* 0xbf00000019197823 */ /* 0x000fe2000000080e */
[----:B------:R-:W-:Y:S01]  /*2160*/  FADD R22, R3, R24 ;  /* 0x0000001803167221 */ /* 0x000fe20000000000 */
[----:B------:R-:W-:Y:S02]  /*2170*/  FADD R14, R7, R8 ;  /* 0x00000008070e7221 */ /* 0x000fe40000000000 */
[----:B------:R-:W-:Y:S01]  /*2180*/  FADD R9, R6, R25 ;  /* 0x0000001906097221 */ /* 0x000fe20000000000 */
[----:B------:R-:W-:Y:S01]  /*2190*/  FADD R3, -R3, R22 ;  /* 0x0000001603037221 */ /* 0x000fe20000000100 */
[----:B-----5:R-:W-:-:S03]  /*21a0*/  FMUL R12, R14, 0.029411764815449714661 ;  /* 0x3cf0f0f10e0c7820 */ /* 0x020fc60000400000 */
[----:B------:R-:W-:Y:S01]  /*21b0*/  FADD R3, -R24, R3 ;  /* 0x0000000318037221 */ /* 0x000fe20000000100 */
[----:B------:R-:W-:-:S04]  /*21c0*/  FFMA R12, R9, 0.20000000298023223877, -R12 ;  /* 0x3e4ccccd090c7823 */ /* 0x000fc8000000080c */
[----:B------:R-:W-:Y:S01]  /*21d0*/  FADD R3, -R3, R12 ;  /* 0x0000000c03037221 */ /* 0x000fe20000000100 */
[----:B------:R0:W-:Y:S03]  /*21e0*/  STL [R1+0xa4], R0 ;  /* 0x0000a40001007387 */ /* 0x0001e60000100800 */
[----:B------:R-:W-:Y:S01]  /*21f0*/  FADD R29, R22, R3 ;  /* 0x00000003161d7221 */ /* 0x000fe20000000000 */
[----:B------:R0:W-:Y:S01]  /*2200*/  STL [R1+0xa8], R4 ;  /* 0x0000a80401007387 */ /* 0x0001e20000100800 */
[----:B------:R-:W-:-:S03]  /*2210*/  FADD R6, -R6, R9 ;  /* 0x0000000906067221 */ /* 0x000fc60000000100 */
[----:B------:R0:W-:Y:S01]  /*2220*/  STL [R1+0x8], R10 ;  /* 0x0000080a01007387 */ /* 0x0001e20000100800 */
[----:B------:R-:W-:-:S03]  /*2230*/  FADD R7, -R7, R14 ;  /* 0x0000000e07077221 */ /* 0x000fc60000000100 */
[----:B------:R0:W-:Y:S01]  /*2240*/  STL.64 [R1+0x20], R10 ;  /* 0x0000200a01007387 */ /* 0x0001e20000100a00 */
[----:B------:R-:W-:-:S03]  /*2250*/  FADD R22, -R22, R29 ;  /* 0x0000001d16167221 */ /* 0x000fc60000000100 */
[----:B------:R0:W-:Y:S04]  /*2260*/  STL [R1+0xc], R11 ;  /* 0x00000c0b01007387 */ /* 0x0001e80000100800 */
[----:B------:R0:W-:Y:S01]  /*2270*/  STL [R1+0xac], R12 ;  /* 0x0000ac0c01007387 */ /* 0x0001e20000100800 */
[----:B------:R-:W-:Y:S05]  /*2280*/  @P0 EXIT ;  /* 0x000000000000094d */ /* 0x000fea0003800000 */
[----:B------:R-:W-:Y:S01]  /*2290*/  LOP3.LUT R21, R21, 0x1, RZ, 0xc0, !PT ;  /* 0x0000000115157812 */ /* 0x000fe200078ec0ff */
[----:B------:R-:W-:Y:S01]  /*22a0*/  FADD R22, -R3, R22 ;  /* 0x0000001603167221 */ /* 0x000fe20000000100 */
[----:B------:R-:W-:Y:S01]  /*22b0*/  UMOV UR5, UR4 ;  /* 0x0000000400057c82 */ /* 0x000fe20008000000 */
[----:B------:R-:W-:Y:S01]  /*22c0*/  UIADD3 UR7, UPT, UPT, UR7, 0xa0, URZ ;  /* 0x000000a007077890 */ /* 0x000fe2000fffe0ff */
[----:B------:R-:W-:Y:S01]  /*22d0*/  ISETP.NE.U32.AND P0, PT, R21, 0x1, PT ;  /* 0x000000011500780c */ /* 0x000fe20003f05070 */
[----:B------:R-:W-:Y:S01]  /*22e0*/  UMOV UR4, 0x4 ;  /* 0x0000000400047882 */ /* 0x000fe20000000000 */
[----:B0-----:R-:W-:Y:S01]  /*22f0*/  HFMA2 R11, -RZ, RZ, 0, 2.384185791015625e-07 ;  /* 0x00000004ff0b7431 */ /* 0x001fe200000001ff */
[----:B------:R-:W-:Y:S01]  /*2300*/  MOV R4, R9 ;  /* 0x0000000900047202 */ /* 0x000fe20000000f00 */
[----:B------:R-:W-:Y:S01]  /*2310*/  FADD R6, -R25, R6 ;  /* 0x0000000619067221 */ /* 0x000fe20000000100 */
[----:B------:R-:W-:Y:S01]  /*2320*/  FADD R10, -R8, R7 ;  /* 0x00000007080a7221 */ /* 0x000fe20000000100 */
[----:B------:R-:W-:-:S02]  /*2330*/  MOV R3, R14 ;  /* 0x0000000e00037202 */ /* 0x000fc40000000f00 */
[----:B------:R-:W-:Y:S02]  /*2340*/  MOV R9, R22 ;  /* 0x0000001600097202 */ /* 0x000fe40000000f00 */
[----:B------:R-:W-:-:S03]  /*2350*/  MOV R0, RZ ;  /* 0x000000ff00007202 */ /* 0x000fc60000000f00 */
[----:B------:R-:W-:Y:S05]  /*2360*/  @P0 BRA `(.L_x_13) ;  /* 0x0000000000ac0947 */ /* 0x000fea0003800000 */
[----:B------:R-:W-:-:S05]  /*2370*/  IADD3 R15, PT, PT, R5, UR14, RZ ;  /* 0x0000000e050f7c10 */ /* 0x000fca000fffe0ff */
[----:B------:R-:W-:-:S04]  /*2380*/  IMAD.WIDE.U32 R12, R15, 0x4, R16 ;  /* 0x000000040f0c7825 */ /* 0x000fc800078e0010 */
[----:B------:R-:W-:Y:S02]  /*2390*/  IMAD.WIDE.U32 R24, R15, 0x4, R18 ;  /* 0x000000040f187825 */ /* 0x000fe400078e0012 */
[----:B------:R-:W2:Y:S04]  /*23a0*/  LDG.E.CONSTANT R12, desc[UR12][R12.64] ;  /* 0x0000000c0c0c7981 */ /* 0x000ea8000c1e9900 */
[----:B------:R-:W2:Y:S01]  /*23b0*/  LDG.E.CONSTANT R25, desc[UR12][R24.64] ;  /* 0x0000000c18197981 */ /* 0x000ea2000c1e9900 */
[----:B------:R-:W-:Y:S01]  /*23c0*/  UIADD3 UR5, UPT, UPT, UR6, 0x27, URZ ;  /* 0x0000002706057890 */ /* 0x000fe2000fffe0ff */
[----:B------:R-:W-:Y:S01]  /*23d0*/  UMOV UR4, URZ ;  /* 0x000000ff00047c82 */ /* 0x000fe20008000000 */
[----:B--2---:R-:W-:-:S04]  /*23e0*/  FADD R5, R12, R25 ;  /* 0x000000190c057221 */ /* 0x004fc80000000000 */
[----:B------:R-:W-:-:S04]  /*23f0*/  FMUL R5, R5, 0.5 ;  /* 0x3f00000005057820 */ /* 0x000fc80000400000 */
[--C-:B------:R-:W-:Y:S01]  /*2400*/  FADD R10, -R10, R5.reuse ;  /* 0x000000050a0a7221 */ /* 0x100fe20000000100 */
[----:B------:R-:W-:Y:S01]  /*2410*/  FADD R7, -R6, R5 ;  /* 0x0000000506077221 */ /* 0x000fe20000000100 */
[----:B------:R0:W-:Y:S02]  /*2420*/  STL [R1+0x28], R5 ;  /* 0x0000280501007387 */ /* 0x0001e40000100800 */
[C---:B------:R-:W-:Y:S01]  /*2430*/  FADD R22, R3.reuse, R10 ;  /* 0x0000000a03167221 */ /* 0x040fe20000000000 */
[C---:B------:R-:W-:Y:S01]  /*2440*/  FADD R21, R4.reuse, R7 ;  /* 0x0000000704157221 */ /* 0x040fe20000000000 */
[----:B------:R0:W-:Y:S02]  /*2450*/  STL [R1+0x10], R5 ;  /* 0x0000100501007387 */ /* 0x0001e40000100800 */
[----:B------:R-:W-:Y:S01]  /*2460*/  FADD R3, -R3, R22 ;  /* 0x0000001603037221 */ /* 0x000fe20000000100 */
[----:B------:R-:W-:-:S03]  /*2470*/  FADD R4, -R4, R21 ;  /* 0x0000001504047221 */ /* 0x000fc60000000100 */
[----:B------:R-:W-:Y:S01]  /*2480*/  FADD R3, -R10, R3 ;  /* 0x000000030a037221 */ /* 0x000fe20000000100 */
[----:B------:R-:W-:Y:S01]  /*2490*/  FADD R7, -R7, R4 ;  /* 0x0000000407077221 */ /* 0x000fe20000000100 */
[----:B------:R-:W1:Y:S02]  /*24a0*/  LDC.64 R10, c[0x0][0x3a0] ;  /* 0x0000e800ff0a7b82 */ /* 0x000e640000000a00 */
[C---:B------:R-:W-:Y:S01]  /*24b0*/  FADD R23, -R2.reuse, -R3 ;  /* 0x8000000302177221 */ /* 0x040fe20000000100 */
[----:B------:R-:W-:-:S03]  /*24c0*/  FADD R8, -R2, -R7 ;  /* 0x8000000702087221 */ /* 0x000fc60000000100 */
[----:B------:R-:W-:Y:S01]  /*24d0*/  FADD R3, R22, R23 ;  /* 0x0000001716037221 */ /* 0x000fe20000000000 */
[----:B------:R-:W-:Y:S01]  /*24e0*/  FADD R4, R21, R8 ;  /* 0x0000000815047221 */ /* 0x000fe20000000000 */
[----:B------:R-:W2:Y:S02]  /*24f0*/  LDC.64 R6, c[0x0][0x3a8] ;  /* 0x0000ea00ff067b82 */ /* 0x000ea40000000a00 */
[----:B------:R-:W-:-:S04]  /*2500*/  FMUL R13, R3, -0.029411764815449714661 ;  /* 0xbcf0f0f1030d7820 */ /* 0x000fc80000400000 */
[----:B------:R-:W-:-:S04]  /*2510*/  FFMA R2, R4, 0.20000000298023223877, R13 ;  /* 0x3e4ccccd04027823 */ /* 0x000fc8000000000d */
[----:B------:R-:W-:Y:S01]  /*2520*/  FADD R0, -R9, R2 ;  /* 0x0000000209007221 */ /* 0x000fe20000000100 */
[----:B------:R0:W-:Y:S03]  /*2530*/  STL [R1+0xb0], R2 ;  /* 0x0000b00201007387 */ /* 0x0001e60000100800 */
[----:B------:R-:W-:Y:S01]  /*2540*/  FADD R24, R29, R0 ;  /* 0x000000001d187221 */ /* 0x000fe20000000000 */
[----:B-1----:R-:W-:-:S04]  /*2550*/  IMAD.WIDE.U32 R12, R15, 0x4, R10 ;  /* 0x000000040f0c7825 */ /* 0x002fc800078e000a */
[----:B------:R-:W-:Y:S01]  /*2560*/  FADD R10, -R22, R3 ;  /* 0x00000003160a7221 */ /* 0x000fe20000000100 */
[C---:B------:R-:W-:Y:S01]  /*2570*/  FADD R29, R24.reuse, +QNAN ;  /* 0x7fc00000181d7421 */ /* 0x040fe20000000000 */
[----:B------:R-:W-:Y:S02]  /*2580*/  MOV R11, 0x5 ;  /* 0x00000005000b7802 */ /* 0x000fe40000000f00 */
[----:B------:R-:W-:Y:S01]  /*2590*/  FADD R10, -R23, R10 ;  /* 0x0000000a170a7221 */ /* 0x000fe20000000100 */
[----:B------:R-:W-:Y:S01]  /*25a0*/  FFMA R0, R29, -0.20000000298023223877, R2 ;  /* 0xbe4ccccd1d007823 */ /* 0x000fe20000000002 */
[----:B------:R-:W-:Y:S01]  /*25b0*/  FADD R9, -R24, R29 ;  /* 0x0000001d18097221 */ /* 0x000fe20000000100 */
[----:B--2---:R-:W-:-:S04]  /*25c0*/  IMAD.WIDE.U32 R14, R15, 0x4, R6 ;  /* 0x000000040f0e7825 */ /* 0x004fc800078e0006 */
[----:B------:R-:W-:Y:S01]  /*25d0*/  FADD R6, -R21, R4 ;  /* 0x0000000415067221 */ /* 0x000fe20000000100 */
[----:B------:R0:W-:Y:S01]  /*25e0*/  STG.E desc[UR12][R12.64], R0 ;  /* 0x000000000c007986 */ /* 0x0001e2000c10190c */
[----:B------:R-:W-:Y:S02]  /*25f0*/  FADD R9, R9, -QNAN ;  /* 0xffc0000009097421 */ /* 0x000fe40000000000 */
[----:B------:R-:W-:Y:S01]  /*2600*/  FADD R6, -R8, R6 ;  /* 0x0000000608067221 */ /* 0x000fe20000000100 */
[----:B------:R0:W-:Y:S06]  /*2610*/  STG.E desc[UR12][R14.64], R0 ;  /* 0x000000000e007986 */ /* 0x0001ec000c10190c */
.L_x_13:
[----:B------:R-:W-:-:S06]  /*2620*/  UIADD3 UR8, UPT, UPT, UR15, -0x27, URZ ;  /* 0xffffffd90f087890 */ /* 0x000fcc000fffe0ff */
[----:B0-----:R-:W-:-:S04]  /*2630*/  MOV R2, UR8 ;  /* 0x0000000800027c02 */ /* 0x001fc80008000f00 */
[----:B------:R-:W-:Y:S02]  /*2640*/  ISETP.NE.AND P0, PT, R2, UR6, PT ;  /* 0x0000000602007c0c */ /* 0x000fe4000bf05270 */
[----:B------:R-:W-:-:S11]  /*2650*/  IADD3 R2, PT, PT, R1, 0x18, RZ ;  /* 0x0000001801027810 */ /* 0x000fd60007ffe0ff */
[----:B------:R-:W-:Y:S05]  /*2660*/  @!P0 EXIT ;  /* 0x000000000000894d */ /* 0x000fea0003800000 */
[----:B------:R-:W-:Y:S01]  /*2670*/  MOV R7, UR5 ;  /* 0x0000000500077c02 */ /* 0x000fe20008000f00 */
[----:B------:R-:W-:Y:S01]  /*2680*/  UIADD3 UR5, UPT, UPT, UR5, -UR15, URZ ;  /* 0x8000000f05057290 */ /* 0x000fe2000fffe0ff */
[----:B------:R-:W-:-:S03]  /*2690*/  UMOV UR6, UR4 ;  /* 0x0000000400067c82 */ /* 0x000fc60008000000 */
[----:B------:R-:W-:-:S08]  /*26a0*/  IMAD R7, R7, UR14, R20 ;  /* 0x0000000e07077c24 */ /* 0x000fd0000f8e0214 */
.L_x_14:
[----:B-1----:R-:W-:-:S04]  /*26b0*/  IMAD.WIDE R14, R7, 0x4, R16 ;  /* 0x00000004070e7825 */ /* 0x002fc800078e0210 */
[----:B------:R-:W-:Y:S01]  /*26c0*/  IMAD.WIDE R12, R7, 0x4, R18 ;  /* 0x00000004070c7825 */ /* 0x000fe200078e0212 */
[----:B------:R0:W2:Y:S04]  /*26d0*/  LDG.E.CONSTANT R5, desc[UR12][R14.64] ;  /* 0x0000000c0e057981 */ /* 0x0000a8000c1e9900 */
[----:B------:R1:W2:Y:S01]  /*26e0*/  LDG.E.CONSTANT R8, desc[UR12][R12.64] ;  /* 0x0000000c0c087981 */ /* 0x0002a2000c1e9900 */
[----:B------:R-:W-:Y:S01]  /*26f0*/  ULEA UR8, UR6, UR11, 0x2 ;  /* 0x0000000b06087291 */ /* 0x000fe2000f8e10ff */
[----:B------:R-:W-:Y:S02]  /*2700*/  LEA R20, R11, R2, 0x2 ;  /* 0x000000020b147211 */ /* 0x000fe400078e10ff */
[----:B------:R-:W-:Y:S02]  /*2710*/  MOV R23, UR14 ;  /* 0x0000000e00177c02 */ /* 0x000fe40008000f00 */
[----:B------:R-:W-:-:S03]  /*2720*/  MOV R25, UR14 ;  /* 0x0000000e00197c02 */ /* 0x000fc60008000f00 */
[----:B0-----:R-:W-:-:S04]  /*2730*/  IMAD.WIDE R14, R23, 0x4, R14 ;  /* 0x00000004170e7825 */ /* 0x001fc800078e020e */
[----:B-1----:R-:W-:Y:S02]  /*2740*/  IMAD.WIDE R12, R25, 0x4, R12 ;  /* 0x00000004190c7825 */ /* 0x002fe400078e020c */
[----:B------:R0:W3:Y:S04]  /*2750*/  LDG.E.CONSTANT R14, desc[UR12][R14.64] ;  /* 0x0000000c0e0e7981 */ /* 0x0000e8000c1e9900 */
[----:B------:R-:W3:Y:S01]  /*2760*/  LDG.E.CONSTANT R13, desc[UR12][R12.64] ;  /* 0x0000000c0c0d7981 */ /* 0x000ee2000c1e9900 */
[----:B--2---:R-:W-:-:S03]  /*2770*/  FADD R5, R5, R8 ;  /* 0x0000000805057221 */ /* 0x004fc60000000000 */
[----:B------:R-:W0:Y:S01]  /*2780*/  LDL R8, [R20] ;  /* 0x0000000014087983 */ /* 0x000e220000100800 */
[----:B------:R-:W-:-:S05]  /*2790*/  FMUL R21, R5, 0.5 ;  /* 0x3f00000005157820 */ /* 0x000fca0000400000 */
[----:B------:R1:W-:Y:S04]  /*27a0*/  STL [R20], R21 ;  /* 0x0000001514007387 */ /* 0x0003e80000100800 */
[----:B------:R-:W2:Y:S01]  /*27b0*/  LDL R5, [UR8] ;  /* 0x00000008ff057983 */ /* 0x000ea20008100800 */
[C---:B------:R-:W-:Y:S01]  /*27c0*/  FADD R10, R21.reuse, -R10 ;  /* 0x8000000a150a7221 */ /* 0x040fe20000000000 */
[----:B------:R-:W-:-:S03]  /*27d0*/  FADD R25, R21, -R6 ;  /* 0x8000000615197221 */ /* 0x000fc60000000000 */
[----:B------:R-:W-:Y:S01]  /*27e0*/  FADD R6, R10, R3 ;  /* 0x000000030a067221 */ /* 0x000fe20000000000 */
[----:B------:R-:W-:-:S03]  /*27f0*/  FADD R23, R25, R4 ;  /* 0x0000000419177221 */ /* 0x000fc60000000000 */
[----:B------:R-:W-:Y:S01]  /*2800*/  FADD R3, R6, -R3 ;  /* 0x8000000306037221 */ /* 0x000fe20000000000 */
[----:B------:R-:W-:-:S03]  /*2810*/  FADD R4, R23, -R4 ;  /* 0x8000000417047221 */ /* 0x000fc60000000000 */
[----:B------:R-:W-:Y:S01]  /*2820*/  FADD R3, -R10, R3 ;  /* 0x000000030a037221 */ /* 0x000fe20000000100 */
[----:B------:R-:W-:Y:S01]  /*2830*/  FADD R4, -R25, R4 ;  /* 0x0000000419047221 */ /* 0x000fe20000000100 */
[----:B------:R-:W-:Y:S01]  /*2840*/  UIADD3 UR6, UPT, UPT, UR6, 0x1, URZ ;  /* 0x0000000106067890 */ /* 0x000fe2000fffe0ff */
[----:B------:R-:W-:Y:S01]  /*2850*/  IADD3 R11, PT, PT, R11, 0x1, RZ ;  /* 0x000000010b0b7810 */ /* 0x000fe20007ffe0ff */
[----:B------:R-:W-:Y:S02]  /*2860*/  ULEA UR9, UR4, UR7, 0x2 ;  /* 0x0000000704097291 */ /* 0x000fe4000f8e10ff */
[----:B------:R-:W-:Y:S01]  /*2870*/  UISETP.NE.AND UP0, UPT, UR6, 0x5, UPT ;  /* 0x000000050600788c */ /* 0x000fe2000bf05270 */
[----:B------:R-:W-:-:S03]  /*2880*/  ISETP.NE.AND P0, PT, R11, 0x22, PT ;  /* 0x000000220b00780c */ /* 0x000fc60003f05270 */
[----:B------:R-:W-:Y:S01]  /*2890*/  USEL UR6, UR6, URZ, UP0 ;  /* 0x000000ff06067287 */ /* 0x000fe20008000000 */
[----:B------:R4:W-:Y:S03]  /*28a0*/  STL [UR8], R21 ;  /* 0x00000015ff007987 */ /* 0x0009e60008100808 */
[----:B------:R-:W-:Y:S02]  /*28b0*/  ULEA UR10, UR6, UR11, 0x2 ;  /* 0x0000000b060a7291 */ /* 0x000fe4000f8e10ff */
[----:B------:R-:W-:-:S04]  /*28c0*/  UIADD3 UR4, UPT, UPT, UR4, 0x1, URZ ;  /* 0x0000000104047890 */ /* 0x000fc8000fffe0ff */
[----:B------:R-:W-:-:S04]  /*28d0*/  UISETP.NE.AND UP0, UPT, UR4, 0x5, UPT ;  /* 0x000000050400788c */ /* 0x000fc8000bf05270 */
[----:B------:R-:W-:-:S04]  /*28e0*/  USEL UR4, UR4, URZ, UP0 ;  /* 0x000000ff04047287 */ /* 0x000fc80008000000 */
[----:B------:R-:W-:Y:S01]  /*28f0*/  ULEA UR8, UR4, UR7, 0x2 ;  /* 0x0000000704087291 */ /* 0x000fe2000f8e10ff */
[----:B0-----:R-:W-:-:S04]  /*2900*/  FADD R15, -R8, -R3 ;  /* 0x80000003080f7221 */ /* 0x001fc80000000100 */
[----:B------:R-:W-:Y:S01]  /*2910*/  FADD R3, R6, R15 ;  /* 0x0000000f06037221 */ /* 0x000fe20000000000 */
[----:B--2---:R-:W-:-:S03]  /*2920*/  FADD R10, -R5, -R4 ;  /* 0x80000004050a7221 */ /* 0x004fc60000000100 */
[----:B------:R-:W-:Y:S01]  /*2930*/  FMUL R25, R3, 0.029411764815449714661 ;  /* 0x3cf0f0f103197820 */ /* 0x000fe20000400000 */
[----:B------:R-:W-:Y:S01]  /*2940*/  SEL R5, R11, RZ, P0 ;  /* 0x000000ff0b057207 */ /* 0x000fe20000000000 */
[----:B------:R-:W-:Y:S01]  /*2950*/  FADD R4, R23, R10 ;  /* 0x0000000a17047221 */ /* 0x000fe20000000000 */
[----:B---3--:R-:W-:Y:S02]  /*2960*/  FADD R11, R14, R13 ;  /* 0x0000000d0e0b7221 */ /* 0x008fe40000000000 */
[----:B------:R-:W-:Y:S01]  /*2970*/  LEA R14, R5, R2, 0x2 ;  /* 0x00000002050e7211 */ /* 0x000fe200078e10ff */
[----:B------:R-:W2:Y:S01]  /*2980*/  LDL R13, [UR9] ;  /* 0x00000009ff0d7983 */ /* 0x000ea20008100800 */
[----:B-1----:R-:W-:Y:S01]  /*2990*/  FFMA R20, R4, 0.20000000298023223877, -R25 ;  /* 0x3e4ccccd04147823 */ /* 0x002fe20000000819 */
[----:B------:R-:W-:-:S04]  /*29a0*/  FMUL R11, R11, 0.5 ;  /* 0x3f0000000b0b7820 */ /* 0x000fc80000400000 */
[----:B------:R-:W-:Y:S04]  /*29b0*/  STL [UR9], R20 ;  /* 0x00000014ff007987 */ /* 0x000fe80008100809 */
[----:B------:R0:W3:Y:S04]  /*29c0*/  LDL R12, [R14] ;  /* 0x000000000e0c7983 */ /* 0x0000e80000100800 */
[----:B------:R0:W-:Y:S04]  /*29d0*/  STL [R14], R11 ;  /* 0x0000000b0e007387 */ /* 0x0001e80000100800 */
[----:B------:R-:W5:Y:S04]  /*29e0*/  LDL R8, [UR10] ;  /* 0x0000000aff087983 */ /* 0x000f680008100800 */
[----:B------:R1:W-:Y:S04]  /*29f0*/  STL [UR10], R11 ;  /* 0x0000000bff007987 */ /* 0x0003e8000810080a */
[----:B----4-:R-:W4:Y:S01]  /*2a00*/  LDL R21, [UR8] ;  /* 0x00000008ff157983 */ /* 0x010f220008100800 */
[----:B------:R-:W-:Y:S01]  /*2a10*/  FADD R6, -R6, R3 ;  /* 0x0000000306067221 */ /* 0x000fe20000000100 */
[----:B------:R-:W-:-:S03]  /*2a20*/  FADD R23, -R23, R4 ;  /* 0x0000000417177221 */ /* 0x000fc60000000100 */
[----:B------:R-:W-:Y:S01]  /*2a30*/  FADD R6, -R15, R6 ;  /* 0x000000060f067221 */ /* 0x000fe20000000100 */
[----:B------:R-:W-:Y:S01]  /*2a40*/  FADD R22, R20, -R9 ;  /* 0x8000000914167221 */ /* 0x000fe20000000000 */
[----:B------:R-:W-:Y:S02]  /*2a50*/  FADD R10, -R10, R23 ;  /* 0x000000170a0a7221 */ /* 0x000fe40000000100 */
[----:B------:R-:W-:Y:S01]  /*2a60*/  FADD R6, -R6, R11 ;  /* 0x0000000b06067221 */ /* 0x000fe20000000100 */
[----:B0-----:R-:W-:Y:S01]  /*2a70*/  FADD R14, R22, R29 ;  /* 0x0000001d160e7221 */ /* 0x001fe20000000000 */
[----:B------:R-:W-:Y:S02]  /*2a80*/  FADD R15, -R10, R11 ;  /* 0x0000000b0a0f7221 */ /* 0x000fe40000000100 */
[----:B------:R-:W-:Y:S01]  /*2a90*/  FADD R23, R3, R6 ;  /* 0x0000000603177221 */ /* 0x000fe20000000000 */
[----:B------:R-:W-:Y:S01]  /*2aa0*/  FADD R29, R14, -R29 ;  /* 0x8000001d0e1d7221 */ /* 0x000fe20000000000 */
[----:B-1----:R-:W-:-:S02]  /*2ab0*/  FADD R11, R4, R15 ;  /* 0x0000000f040b7221 */ /* 0x002fc40000000000 */
[----:B------:R-:W-:Y:S01]  /*2ac0*/  FADD R3, -R3, R23 ;  /* 0x0000001703037221 */ /* 0x000fe20000000100 */
[----:B------:R-:W-:Y:S01]  /*2ad0*/  FADD R22, -R22, R29 ;  /* 0x0000001d16167221 */ /* 0x000fe20000000100 */
[----:B------:R-:W-:Y:S02]  /*2ae0*/  FADD R4, -R4, R11 ;  /* 0x0000000b04047221 */ /* 0x000fe40000000100 */
[----:B------:R-:W-:Y:S02]  /*2af0*/  FADD R3, -R6, R3 ;  /* 0x0000000306037221 */ /* 0x000fe40000000100 */
[----:B------:R-:W-:Y:S01]  /*2b00*/  FADD R15, -R15, R4 ;  /* 0x000000040f0f7221 */ /* 0x000fe20000000100 */
[----:B------:R-:W-:Y:S02]  /*2b10*/  UIADD3 UR6, UPT, UPT, UR6, 0x1, URZ ;  /* 0x0000000106067890 */ /* 0x000fe4000fffe0ff */
[----:B------:R-:W-:Y:S02]  /*2b20*/  UIADD3 UR5, UPT, UPT, UR5, 0x2, URZ ;  /* 0x0000000205057890 */ /* 0x000fe4000fffe0ff */
[----:B------:R-:W-:-:S04]  /*2b30*/  UISETP.NE.AND UP0, UPT, UR6, 0x5, UPT ;  /* 0x000000050600788c */ /* 0x000fc8000bf05270 */
[----:B------:R-:W-:Y:S02]  /*2b40*/  USEL UR6, UR6, URZ, UP0 ;  /* 0x000000ff06067287 */ /* 0x000fe40008000000 */
[----:B------:R-:W-:Y:S01]  /*2b50*/  UISETP.NE.AND UP0, UPT, UR5, URZ, UPT ;  /* 0x000000ff0500728c */ /* 0x000fe2000bf05270 */
[----:B------:R-:W-:Y:S01]  /*2b60*/  IADD3 R5, PT, PT, R5, 0x1, RZ ;  /* 0x0000000105057810 */ /* 0x000fe20007ffe0ff */
[----:B------:R-:W-:-:S03]  /*2b70*/  UIADD3 UR4, UPT, UPT, UR4, 0x1, URZ ;  /* 0x0000000104047890 */ /* 0x000fc6000fffe0ff */
[----:B------:R-:W-:Y:S01]  /*2b80*/  ISETP.NE.AND P0, PT, R5, 0x22, PT ;  /* 0x000000220500780c */ /* 0x000fe20003f05270 */
[----:B------:R-:W-:-:S04]  /*2b90*/  UISETP.NE.AND UP1, UPT, UR4, 0x5, UPT ;  /* 0x000000050400788c */ /* 0x000fc8000bf25270 */
[----:B------:R-:W-:Y:S01]  /*2ba0*/  USEL UR4, UR4, URZ, UP1 ;  /* 0x000000ff04047287 */ /* 0x000fe20008800000 */
[----:B--2---:R-:W-:-:S04]  /*2bb0*/  FADD R9, -R13, -R22 ;  /* 0x800000160d097221 */ /* 0x004fc80000000100 */
[----:B------:R-:W-:Y:S01]  /*2bc0*/  FADD R25, R14, R9 ;  /* 0x000000090e197221 */ /* 0x000fe20000000000 */
[----:B---3--:R-:W-:-:S03]  /*2bd0*/  FADD R10, -R12, -R3 ;  /* 0x800000030c0a7221 */ /* 0x008fc60000000100 */
[----:B------:R-:W-:Y:S01]  /*2be0*/  FADD R14, -R14, R25 ;  /* 0x000000190e0e7221 */ /* 0x000fe20000000100 */
[----:B------:R-:W0:Y:S01]  /*2bf0*/  LDC.64 R12, c[0x0][0x3a0] ;  /* 0x0000e800ff0c7b82 */ /* 0x000e220000000a00 */
[----:B------:R-:W-:Y:S01]  /*2c00*/  FADD R3, R23, R10 ;  /* 0x0000000a17037221 */ /* 0x000fe20000000000 */
[----:B-----5:R-:W-:-:S03]  /*2c10*/  FADD R6, -R8, -R15 ;  /* 0x8000000f08067221 */ /* 0x020fc60000000100 */
[----:B------:R-:W-:Y:S01]  /*2c20*/  FMUL R27, R3, 0.029411764815449714661 ;  /* 0x3cf0f0f1031b7820 */ /* 0x000fe20000400000 */
[----:B------:R-:W-:Y:S01]  /*2c30*/  FADD R4, R11, R6 ;  /* 0x000000060b047221 */ /* 0x000fe20000000000 */
[----:B------:R-:W-:Y:S02]  /*2c40*/  FADD R9, -R9, R14 ;  /* 0x0000000e09097221 */ /* 0x000fe40000000100 */
[----:B------:R-:W1:Y:S01]  /*2c50*/  LDC.64 R14, c[0x0][0x3a8] ;  /* 0x0000ea00ff0e7b82 */ /* 0x000e620000000a00 */
[----:B------:R-:W-:-:S04]  /*2c60*/  FFMA R22, R4, 0.20000000298023223877, -R27 ;  /* 0x3e4ccccd04167823 */ /* 0x000fc8000000081b */
[----:B------:R-:W-:-:S04]  /*2c70*/  FADD R24, -R9, R22 ;  /* 0x0000001609187221 */ /* 0x000fc80000000100 */
[----:B------:R-:W-:-:S04]  /*2c80*/  FADD R8, R25, R24 ;  /* 0x0000001819087221 */ /* 0x000fc80000000000 */
[----:B------:R-:W-:-:S04]  /*2c90*/  FADD R9, -R25, R8 ;  /* 0x0000000819097221 */ /* 0x000fc80000000100 */
[----:B------:R-:W-:Y:S01]  /*2ca0*/  FADD R24, -R24, R9 ;  /* 0x0000000918187221 */ /* 0x000fe20000000100 */
[----:B------:R-:W-:-:S03]  /*2cb0*/  FFMA R25, R25, -0.20000000298023223877, R20 ;  /* 0xbe4ccccd19197823 */ /* 0x000fc60000000014 */
[----:B----4-:R-:W-:Y:S01]  /*2cc0*/  FADD R9, -R21, -R24 ;  /* 0x8000001815097221 */ /* 0x010fe20000000100 */
[----:B0-----:R-:W-:Y:S01]  /*2cd0*/  IMAD.WIDE R12, R7, 0x4, R12 ;  /* 0x00000004070c7825 */ /* 0x001fe200078e020c */
[----:B------:R-:W-:-:S03]  /*2ce0*/  MOV R21, UR14 ;  /* 0x0000000e00157c02 */ /* 0x000fc60008000f00 */
[----:B------:R-:W-:Y:S01]  /*2cf0*/  FADD R29, R8, R9 ;  /* 0x00000009081d7221 */ /* 0x000fe20000000000 */
[----:B-1----:R-:W-:-:S04]  /*2d00*/  IMAD.WIDE R14, R7, 0x4, R14 ;  /* 0x00000004070e7825 */ /* 0x002fc800078e020e */
[----:B------:R-:W-:Y:S01]  /*2d10*/  FADD R24, R25, -R0 ;  /* 0x8000000019187221 */ /* 0x000fe20000000000 */
[----:B------:R-:W-:Y:S01]  /*2d20*/  MOV R27, UR14 ;  /* 0x0000000e001b7c02 */ /* 0x000fe20008000f00 */
[----:B------:R-:W-:Y:S01]  /*2d30*/  FFMA R0, R29, -0.20000000298023223877, R22 ;  /* 0xbe4ccccd1d007823 */ /* 0x000fe20000000016 */
[----:B------:R-:W-:Y:S01]  /*2d40*/  IMAD.WIDE R20, R21, 0x4, R12 ;  /* 0x0000000415147825 */ /* 0x000fe200078e020c */
[----:B------:R0:W-:Y:S03]  /*2d50*/  STG.E desc[UR12][R12.64], R25 ;  /* 0x000000190c007986 */ /* 0x0001e6000c10190c */
[----:B------:R-:W-:Y:S01]  /*2d60*/  FADD R28, -R25, R0 ;  /* 0x00000000191c7221 */ /* 0x000fe20000000100 */
[----:B------:R-:W-:Y:S01]  /*2d70*/  IMAD.WIDE R26, R27, 0x4, R14 ;  /* 0x000000041b1a7825 */ /* 0x000fe200078e020e */
[----:B------:R1:W-:Y:S04]  /*2d80*/  STG.E desc[UR12][R14.64], R24 ;  /* 0x000000180e007986 */ /* 0x0003e8000c10190c */
[----:B------:R1:W-:Y:S04]  /*2d90*/  STG.E desc[UR12][R20.64], R0 ;  /* 0x0000000014007986 */ /* 0x0003e8000c10190c */
[----:B------:R1:W-:Y:S04]  /*2da0*/  STL [UR8], R22 ;  /* 0x00000016ff007987 */ /* 0x0003e80008100808 */
[----:B------:R1:W-:Y:S01]  /*2db0*/  STG.E desc[UR12][R26.64], R28 ;  /* 0x0000001c1a007986 */ /* 0x0003e2000c10190c */
[----:B------:R-:W-:Y:S01]  /*2dc0*/  FADD R11, -R11, R4 ;  /* 0x000000040b0b7221 */ /* 0x000fe20000000100 */
[----:B------:R-:W-:Y:S01]  /*2dd0*/  FADD R23, -R23, R3 ;  /* 0x0000000317177221 */ /* 0x000fe20000000100 */
[----:B0-----:R-:W-:Y:S01]  /*2de0*/  MOV R12, UR14 ;  /* 0x0000000e000c7c02 */ /* 0x001fe20008000f00 */
[----:B------:R-:W-:Y:S01]  /*2df0*/  FADD R8, -R8, R29 ;  /* 0x0000001d08087221 */ /* 0x000fe20000000100 */
[----:B------:R-:W-:Y:S01]  /*2e00*/  FADD R6, -R6, R11 ;  /* 0x0000000b06067221 */ /* 0x000fe20000000100 */
[----:B------:R-:W-:Y:S01]  /*2e10*/  FADD R10, -R10, R23 ;  /* 0x000000170a0a7221 */ /* 0x000fe20000000100 */
[----:B------:R-:W-:Y:S01]  /*2e20*/  LEA R7, R12, R7, 0x1 ;  /* 0x000000070c077211 */ /* 0x000fe200078e08ff */
[----:B------:R-:W-:Y:S01]  /*2e30*/  FADD R9, -R9, R8 ;  /* 0x0000000809097221 */ /* 0x000fe20000000100 */
[----:B------:R-:W-:Y:S01]  /*2e40*/  SEL R11, R5, RZ, P0 ;  /* 0x000000ff050b7207 */ /* 0x000fe20000000000 */
[----:B------:R-:W-:Y:S06]  /*2e50*/  BRA.U UP0, `(.L_x_14) ;  /* 0xfffffff900147547 */ /* 0x000fec000b83ffff */
[----:B------:R-:W-:Y:S05]  /*2e60*/  EXIT ;  /* 0x000000000000794d */ /* 0x000fea0003800000 */
.L_x_15:
        /* <DEDUP_REMOVED lines=9> */
.L_x_57:


//--------------------- .text.acosc_batch_f32     --------------------------
	.section	.text.acosc_batch_f32,"ax",@progbits
	.align	128
        .global         acosc_batch_f32
        .type           acosc_batch_f32,@function
        .size           acosc_batch_f32,(.L_x_58 - acosc_batch_f32)
        .other          acosc_batch_f32,@"STO_CUDA_ENTRY STV_DEFAULT"
acosc_batch_f32:
.text.acosc_batch_f32:
[----:B------:R-:W-:Y:S08]  /*0000*/  LDC R1, c[0x0][0x37c] ;  /* 0x0000df00ff017b82 */ /* 0x000ff00000000800 */
[----:B------:R-:W0:Y:S02]  /*0010*/  LDC R2, c[0x0][0x390] ;  /* 0x0000e400ff027b82 */ /* 0x000e240000000800 */
[----:B0-----:R-:W-:-:S13]  /*0020*/  ISETP.GE.AND P0, PT, R2, 0x1, PT ;  /* 0x000000010200780c */ /* 0x001fda0003f06270 */
[----:B------:R-:W-:Y:S05]  /*0030*/  @!P0 EXIT ;  /* 0x000000000000894d */ /* 0x000fea0003800000 */
[----:B------:R-:W0:Y:S01]  /*0040*/  S2R R0, SR_TID.X ;  /* 0x0000000000007919 */ /* 0x000e220000002100 */
[----:B------:R-:W0:Y:S01]  /*0050*/  S2UR UR4, SR_CTAID.X ;  /* 0x00000000000479c3 */ /* 0x000e220000002500 */
[----:B------:R-:W1:Y:S07]  /*0060*/  LDCU UR5, c[0x0][0x394] ;  /* 0x00007280ff0577ac */ /* 0x000e6e0008000800 */
[----:B------:R-:W0:Y:S01]  /*0070*/  LDC R3, c[0x0][0x360] ;  /* 0x0000d800ff037b82 */ /* 0x000e220000000800 */
[----:B-1----:R-:W-:Y:S01]  /*0080*/  VIMNMX R4, PT, PT, RZ, UR5, !PT ;  /* 0x00000005ff047c48 */ /* 0x002fe2000ffe0100 */
[----:B0-----:R-:W-:-:S05]  /*0090*/  IMAD R5, R3, UR4, R0 ;  /* 0x0000000403057c24 */ /* 0x001fca000f8e0200 */
[----:B------:R-:W-:-:S13]  /*00a0*/  ISETP.GE.AND P0, PT, R5, R2, PT ;  /* 0x000000020500720c */ /* 0x000fda0003f06270 */
[----:B------:R-:W-:Y:S05]  /*00b0*/  @P0 EXIT ;  /* 0x000000000000094d */ /* 0x000fea0003800000 */
[----:B------:R-:W-:Y:S01]  /*00c0*/  IADD3 R18, PT, PT, R4, 0x26, RZ ;  /* 0x0000002604127810 */ /* 0x000fe20007ffe0ff */
[----:B------:R-:W0:Y:S01]  /*00d0*/  LDCU UR4, c[0x0][0x370] ;  /* 0x00006e00ff0477ac */ /* 0x000e220008000800 */
[----:B------:R-:W1:Y:S01]  /*00e0*/  LDCU.64 UR6, c[0x0][0x358] ;  /* 0x00006b00ff0677ac */ /* 0x000e620008000a00 */
[----:B------:R-:W2:Y:S04]  /*00f0*/  LDCU UR5, c[0x0][0x390] ;  /* 0x00007200ff0577ac */ /* 0x000ea80008000800 */
.L_x_34:
[----:B------:R-:W-:Y:S01]  /*0100*/  ISETP.GE.AND P0, PT, R5, R18, PT ;  /* 0x000000120500720c */ /* 0x000fe20003f06270 */
[----:B------:R-:W-:-:S12]  /*0110*/  BSSY.RECONVERGENT B0, `(.L_x_16) ;  /* 0x0000377000007945 */ /* 0x000fd80003800200 */
[----:B-1-3--:R-:W3:Y:S01]  /*0120*/  @!P0 LDC.64 R6, c[0x0][0x398] ;  /* 0x0000e600ff068b82 */ /* 0x00aee20000000a00 */
[----:B------:R-:W-:-:S07]  /*0130*/  @!P0 MOV R11, 0x7fffffff ;  /* 0x7fffffff000b8802 */ /* 0x000fce0000000f00 */
[----:B------:R-:W4:Y:S01]  /*0140*/  @!P0 LDC.64 R8, c[0x0][0x3a0] ;  /* 0x0000e800ff088b82 */ /* 0x000f220000000a00 */
[----:B---3--:R-:W-:-:S05]  /*0150*/  @!P0 IMAD.WIDE R6, R5, 0x4, R6 ;  /* 0x0000000405068825 */ /* 0x008fca00078e0206 */
[----:B-1----:R1:W-:Y:S01]  /*0160*/  @!P0 STG.E desc[UR6][R6.64], R11 ;  /* 0x0000000b06008986 */ /* 0x0023e2000c101906 */
[----:B----4-:R-:W-:-:S05]  /*0170*/  @!P0 IMAD.WIDE R8, R5, 0x4, R8 ;  /* 0x0000000405088825 */ /* 0x010fca00078e0208 */
[----:B------:R1:W-:Y:S01]  /*0180*/  @!P0 STG.E desc[UR6][R8.64], R11 ;  /* 0x0000000b08008986 */ /* 0x0003e2000c101906 */
[----:B------:R-:W-:Y:S05]  /*0190*/  @!P0 BRA `(.L_x_17) ;  /* 0x0000003400b88947 */ /* 0x000fea0003800000 */
[----:B------:R-:W1:Y:S01]  /*01a0*/  LDC.64 R28, c[0x0][0x380] ;  /* 0x0000e000ff1c7b82 */ /* 0x000e620000000a00 */
[C---:B------:R-:W-:Y:S02]  /*01b0*/  IADD3 R12, PT, PT, R5.reuse, -0x3, RZ ;  /* 0xfffffffd050c7810 */ /* 0x040fe40007ffe0ff */
[C---:B------:R-:W-:Y:S02]  /*01c0*/  IADD3 R37, PT, PT, R5.reuse, -0x1, RZ ;  /* 0xffffffff05257810 */ /* 0x040fe40007ffe0ff */
[----:B------:R-:W-:-:S03]  /*01d0*/  IADD3 R0, PT, PT, R5, -0x2, RZ ;  /* 0xfffffffe05007810 */ /* 0x000fc60007ffe0ff */
[----:B------:R-:W3:Y:S01]  /*01e0*/  LDC.64 R30, c[0x0][0x388] ;  /* 0x0000e200ff1e7b82 */ /* 0x000ee20000000a00 */
[C---:B------:R-:W-:Y:S02]  /*01f0*/  IADD3 R39, PT, PT, R5.reuse, -0x4, RZ ;  /* 0xfffffffc05277810 */ /* 0x040fe40007ffe0ff */
[C---:B------:R-:W-:Y:S02]  /*0200*/  IADD3 R13, PT, PT, R5.reuse, -0x6, RZ ;  /* 0xfffffffa050d7810 */ /* 0x040fe40007ffe0ff */
[C---:B------:R-:W-:Y:S02]  /*0210*/  IADD3 R59, PT, PT, R5.reuse, -0x8, RZ ;  /* 0xfffffff8053b7810 */ /* 0x040fe40007ffe0ff */
[C---:B------:R-:W-:Y:S02]  /*0220*/  IADD3 R49, PT, PT, R5.reuse, -0x9, RZ ;  /* 0xfffffff705317810 */ /* 0x040fe40007ffe0ff */
[----:B------:R-:W-:Y:S01]  /*0230*/  IADD3 R47, PT, PT, R5, -0xd, RZ ;  /* 0xfffffff3052f7810 */ /* 0x000fe20007ffe0ff */
[----:B-1----:R-:W-:-:S04]  /*0240*/  IMAD.WIDE.U32 R10, R12, 0x4, R28 ;  /* 0x000000040c0a7825 */ /* 0x002fc800078e001c */
[--C-:B------:R-:W-:Y:S01]  /*0250*/  IMAD.WIDE.U32 R14, R39, 0x4, R28.reuse ;  /* 0x00000004270e7825 */ /* 0x100fe200078e001c */
[----:B------:R1:W4:Y:S03]  /*0260*/  LDG.E.CONSTANT R17, desc[UR6][R10.64] ;  /* 0x000000060a117981 */ /* 0x000326000c1e9900 */
[--C-:B------:R-:W-:Y:S01]  /*0270*/  IMAD.WIDE.U32 R24, R13, 0x4, R28.reuse ;  /* 0x000000040d187825 */ /* 0x100fe200078e001c */
[----:B------:R-:W-:Y:S01]  /*0280*/  IADD3 R35, PT, PT, R5, -0x7, RZ ;  /* 0xfffffff905237810 */ /* 0x000fe20007ffe0ff */
[----:B------:R5:W2:Y:S02]  /*0290*/  LDG.E.CONSTANT R43, desc[UR6][R14.64] ;  /* 0x000000060e2b7981 */ /* 0x000aa4000c1e9900 */
[--C-:B------:R-:W-:Y:S01]  /*02a0*/  IMAD.WIDE.U32 R6, R37, 0x4, R28.reuse ;  /* 0x0000000425067825 */ /* 0x100fe200078e001c */
[----:B------:R-:W-:Y:S01]  /*02b0*/  IADD3 R57, PT, PT, R5, -0xc, RZ ;  /* 0xfffffff405397810 */ /* 0x000fe20007ffe0ff */
[----:B------:R-:W2:Y:S02]  /*02c0*/  LDG.E.CONSTANT R48, desc[UR6][R24.64] ;  /* 0x0000000618307981 */ /* 0x000ea4000c1e9900 */
[--C-:B-1----:R-:W-:Y:S01]  /*02d0*/  IMAD.WIDE.U32 R10, R59, 0x4, R28.reuse ;  /* 0x000000043b0a7825 */ /* 0x102fe200078e001c */
[----:B------:R-:W-:Y:S01]  /*02e0*/  IADD3 R23, PT, PT, R5, -0xa, RZ ;  /* 0xfffffff605177810 */ /* 0x000fe20007ffe0ff */
[----:B------:R-:W4:Y:S02]  /*02f0*/  LDG.E.CONSTANT R41, desc[UR6][R6.64] ;  /* 0x0000000606297981 */ /* 0x000f24000c1e9900 */
[----:B------:R-:W-:Y:S01]  /*0300*/  IMAD.WIDE.U32 R26, R49, 0x4, R28 ;  /* 0x00000004311a7825 */ /* 0x000fe200078e001c */
[----:B------:R-:W-:Y:S01]  /*0310*/  IADD3 R55, PT, PT, R5, -0x5, RZ ;  /* 0xfffffffb05377810 */ /* 0x000fe20007ffe0ff */
[----:B------:R1:W2:Y:S02]  /*0320*/  LDG.E.CONSTANT R22, desc[UR6][R10.64] ;  /* 0x000000060a167981 */ /* 0x0002a4000c1e9900 */
[----:B---3--:R-:W-:-:S04]  /*0330*/  IMAD.WIDE.U32 R36, R37, 0x4, R30 ;  /* 0x0000000425247825 */ /* 0x008fc800078e001e */
[----:B------:R-:W-:Y:S01]  /*0340*/  IMAD.WIDE.U32 R32, R47, 0x4, R28 ;  /* 0x000000042f207825 */ /* 0x000fe200078e001c */
[----:B------:R-:W3:Y:S03]  /*0350*/  LDG.E.CONSTANT R6, desc[UR6][R26.64] ;  /* 0x000000061a067981 */ /* 0x000ee6000c1e9900 */
[--C-:B-----5:R-:W-:Y:S01]  /*0360*/  IMAD.WIDE.U32 R14, R12, 0x4, R30.reuse ;  /* 0x000000040c0e7825 */ /* 0x120fe200078e001e */
[C---:B-1----:R-:W-:Y:S01]  /*0370*/  IADD3 R11, PT, PT, R5.reuse, -0xe, RZ ;  /* 0xfffffff2050b7810 */ /* 0x042fe20007ffe0ff */
[----:B------:R-:W5:Y:S02]  /*0380*/  LDG.E.CONSTANT R10, desc[UR6][R32.64] ;  /* 0x00000006200a7981 */ /* 0x000f64000c1e9900 */
[C---:B------:R-:W-:Y:S01]  /*0390*/  IMAD.WIDE.U32 R24, R0.reuse, 0x4, R30 ;  /* 0x0000000400187825 */ /* 0x040fe200078e001e */
[----:B------:R-:W-:Y:S01]  /*03a0*/  IADD3 R51, PT, PT, R5, -0xb, RZ ;  /* 0xfffffff505337810 */ /* 0x000fe20007ffe0ff */
[----:B------:R1:W2:Y:S02]  /*03b0*/  LDG.E.CONSTANT R26, desc[UR6][R14.64] ;  /* 0x000000060e1a7981 */ /* 0x0002a4000c1e9900 */
[----:B------:R-:W-:-:S02]  /*03c0*/  IMAD.WIDE.U32 R8, R0, 0x4, R28 ;  /* 0x0000000400087825 */ /* 0x000fc400078e001c */
[----:B------:R0:W4:Y:S02]  /*03d0*/  LDG.E.CONSTANT R0, desc[UR6][R36.64] ;  /* 0x0000000624007981 */ /* 0x000124000c1e9900 */
[C---:B------:R-:W-:Y:S02]  /*03e0*/  IMAD.WIDE.U32 R20, R35.reuse, 0x4, R28 ;  /* 0x0000000423147825 */ /* 0x040fe400078e001c */
[----:B------:R0:W3:Y:S02]  /*03f0*/  LDG.E.CONSTANT R27, desc[UR6][R24.64] ;  /* 0x00000006181b7981 */ /* 0x0000e4000c1e9900 */
[----:B------:R-:W-:Y:S02]  /*0400*/  IMAD.WIDE.U32 R34, R35, 0x4, R30 ;  /* 0x0000000423227825 */ /* 0x000fe400078e001e */
[----:B------:R-:W3:Y:S02]  /*0410*/  LDG.E.CONSTANT R2, desc[UR6][R8.64] ;  /* 0x0000000608027981 */ /* 0x000ee4000c1e9900 */
[----:B------:R-:W-:-:S02]  /*0420*/  IMAD.WIDE.U32 R44, R57, 0x4, R28 ;  /* 0x00000004392c7825 */ /* 0x000fc400078e001c */
[----:B------:R-:W5:Y:S02]  /*0430*/  LDG.E.CONSTANT R21, desc[UR6][R20.64] ;  /* 0x0000000614157981 */ /* 0x000f64000c1e9900 */
[----:B------:R-:W-:Y:S02]  /*0440*/  IMAD.WIDE.U32 R60, R23, 0x4, R28 ;  /* 0x00000004173c7825 */ /* 0x000fe400078e001c */
[----:B------:R-:W5:Y:S02]  /*0450*/  LDG.E.CONSTANT R34, desc[UR6][R34.64] ;  /* 0x0000000622227981 */ /* 0x000f64000c1e9900 */
[--C-:B-1----:R-:W-:Y:S02]  /*0460*/  IMAD.WIDE.U32 R14, R49, 0x4, R30.reuse ;  /* 0x00000004310e7825 */ /* 0x102fe400078e001e */
[----:B------:R-:W5:Y:S02]  /*0470*/  LDG.E.CONSTANT R9, desc[UR6][R44.64] ;  /* 0x000000062c097981 */ /* 0x000f64000c1e9900 */
[----:B------:R-:W-:Y:S01]  /*0480*/  IMAD.WIDE.U32 R32, R23, 0x4, R30 ;  /* 0x0000000417207825 */ /* 0x000fe200078e001e */
[----:B------:R-:W-:Y:S01]  /*0490*/  IADD3 R23, PT, PT, R5, -0xf, RZ ;  /* 0xfffffff105177810 */ /* 0x000fe20007ffe0ff */
[----:B------:R1:W5:Y:S02]  /*04a0*/  LDG.E.CONSTANT R7, desc[UR6][R60.64] ;  /* 0x000000063c077981 */ /* 0x000364000c1e9900 */
[----:B------:R-:W-:-:S02]  /*04b0*/  IMAD.WIDE.U32 R18, R55, 0x4, R28 ;  /* 0x0000000437127825 */ /* 0x000fc400078e001c */
[----:B------:R-:W5:Y:S02]  /*04c0*/  LDG.E.CONSTANT R32, desc[UR6][R32.64] ;  /* 0x0000000620207981 */ /* 0x000f64000c1e9900 */
[----:B0-----:R-:W-:Y:S02]  /*04d0*/  IMAD.WIDE.U32 R36, R11, 0x4, R28 ;  /* 0x000000040b247825 */ /* 0x001fe400078e001c */
[----:B------:R-:W5:Y:S02]  /*04e0*/  LDG.E.CONSTANT R45, desc[UR6][R14.64] ;  /* 0x000000060e2d7981 */ /* 0x000f64000c1e9900 */
[--C-:B------:R-:W-:Y:S01]  /*04f0*/  IMAD.WIDE.U32 R24, R59, 0x4, R30.reuse ;  /* 0x000000043b187825 */ /* 0x100fe200078e001e */
[----:B-1----:R-:W-:Y:S01]  /*0500*/  IADD3 R61, PT, PT, R5, -0x10, RZ ;  /* 0xfffffff0053d7810 */ /* 0x002fe20007ffe0ff */
[----:B------:R-:W5:Y:S02]  /*0510*/  LDG.E.CONSTANT R19, desc[UR6][R18.64] ;  /* 0x0000000612137981 */ /* 0x000f64000c1e9900 */
[----:B------:R-:W-:-:S02]  /*0520*/  IMAD.WIDE.U32 R38, R39, 0x4, R30 ;  /* 0x0000000427267825 */ /* 0x000fc400078e001e */
[----:B------:R-:W5:Y:S02]  /*0530*/  LDG.E.CONSTANT R49, desc[UR6][R24.64] ;  /* 0x0000000618317981 */ /* 0x000f64000c1e9900 */
[----:B------:R-:W-:Y:S02]  /*0540*/  IMAD.WIDE.U32 R52, R51, 0x4, R28 ;  /* 0x0000000433347825 */ /* 0x000fe400078e001c */
[----:B------:R0:W5:Y:S02]  /*0550*/  LDG.E.CONSTANT R36, desc[UR6][R36.64] ;  /* 0x0000000624247981 */ /* 0x000164000c1e9900 */
[----:B------:R-:W-:Y:S02]  /*0560*/  IMAD.WIDE.U32 R12, R13, 0x4, R30 ;  /* 0x000000040d0c7825 */ /* 0x000fe400078e001e */
[----:B------:R1:W5:Y:S02]  /*0570*/  LDG.E.CONSTANT R18, desc[UR6][R38.64] ;  /* 0x0000000626127981 */ /* 0x000364000c1e9900 */
[----:B------:R-:W-:-:S02]  /*0580*/  IMAD.WIDE.U32 R58, R23, 0x4, R28 ;  /* 0x00000004173a7825 */ /* 0x000fc400078e001c */
[----:B------:R-:W5:Y:S02]  /*0590*/  LDG.E.CONSTANT R8, desc[UR6][R52.64] ;  /* 0x0000000634087981 */ /* 0x000f64000c1e9900 */
[----:B------:R-:W-:Y:S01]  /*05a0*/  IMAD.WIDE.U32 R50, R51, 0x4, R30 ;  /* 0x0000000433327825 */ /* 0x000fe200078e001e */
[----:B0-----:R-:W-:-:S03]  /*05b0*/  IADD3 R37, PT, PT, R5, -0x12, RZ ;  /* 0xffffffee05257810 */ /* 0x001fc60007ffe0ff */
[--C-:B------:R-:W-:Y:S01]  /*05c0*/  IMAD.WIDE.U32 R14, R23, 0x4, R30.reuse ;  /* 0x00000004170e7825 */ /* 0x100fe200078e001e */
[----:B------:R-:W-:Y:S01]  /*05d0*/  IADD3 R23, PT, PT, R5, -0x11, RZ ;  /* 0xffffffef05177810 */ /* 0x000fe20007ffe0ff */
[----:B------:R0:W5:Y:S02]  /*05e0*/  LDG.E.CONSTANT R35, desc[UR6][R50.64] ;  /* 0x0000000632237981 */ /* 0x000164000c1e9900 */
[--C-:B------:R-:W-:Y:S02]  /*05f0*/  IMAD.WIDE.U32 R56, R57, 0x4, R30.reuse ;  /* 0x0000000439387825 */ /* 0x100fe400078e001e */
[----:B------:R-:W5:Y:S02]  /*0600*/  LDG.E.CONSTANT R53, desc[UR6][R12.64] ;  /* 0x000000060c357981 */ /* 0x000f64000c1e9900 */
[--C-:B------:R-:W-:Y:S02]  /*0610*/  IMAD.WIDE.U32 R24, R11, 0x4, R30.reuse ;  /* 0x000000040b187825 */ /* 0x100fe400078e001e */
[----:B------:R0:W5:Y:S02]  /*0620*/  LDG.E.CONSTANT R33, desc[UR6][R14.64] ;  /* 0x000000060e217981 */ /* 0x000164000c1e9900 */
[----:B------:R-:W-:-:S02]  /*0630*/  IMAD.WIDE.U32 R54, R55, 0x4, R30 ;  /* 0x0000000437367825 */ /* 0x000fc400078e001e */
[----:B------:R0:W5:Y:S02]  /*0640*/  LDG.E.CONSTANT R52, desc[UR6][R56.64] ;  /* 0x0000000638347981 */ /* 0x000164000c1e9900 */
[--C-:B-1----:R-:W-:Y:S02]  /*0650*/  IMAD.WIDE.U32 R38, R61, 0x4, R28.reuse ;  /* 0x000000043d267825 */ /* 0x102fe400078e001c */
[----:B------:R1:W5:Y:S02]  /*0660*/  LDG.E.CONSTANT R12, desc[UR6][R58.64] ;  /* 0x000000063a0c7981 */ /* 0x000364000c1e9900 */
[C---:B0-----:R-:W-:Y:S02]  /*0670*/  IMAD.WIDE.U32 R50, R23.reuse, 0x4, R28 ;  /* 0x0000000417327825 */ /* 0x041fe400078e001c */
[----:B------:R-:W5:Y:S02]  /*0680*/  LDG.E.CONSTANT R11, desc[UR6][R24.64] ;  /* 0x00000006180b7981 */ /* 0x000f64000c1e9900 */
[----:B------:R-:W-:-:S02]  /*0690*/  IMAD.WIDE.U32 R14, R23, 0x4, R30 ;  /* 0x00000004170e7825 */ /* 0x000fc400078e001e */
[----:B------:R-:W5:Y:S02]  /*06a0*/  LDG.E.CONSTANT R54, desc[UR6][R54.64] ;  /* 0x0000000636367981 */ /* 0x000f64000c1e9900 */
[C---:B------:R-:W-:Y:S02]  /*06b0*/  IMAD.WIDE.U32 R56, R37.reuse, 0x4, R28 ;  /* 0x0000000425387825 */ /* 0x040fe400078e001c */
[----:B------:R-:W5:Y:S02]  /*06c0*/  LDG.E.CONSTANT R13, desc[UR6][R38.64] ;  /* 0x00000006260d7981 */ /* 0x000f64000c1e9900 */
[--C-:B-1----:R-:W-:Y:S02]  /*06d0*/  IMAD.WIDE.U32 R58, R37, 0x4, R30.reuse ;  /* 0x00000004253a7825 */ /* 0x102fe400078e001e */
[----:B------:R-:W5:Y:S02]  /*06e0*/  LDG.E.CONSTANT R24, desc[UR6][R56.64] ;  /* 0x0000000638187981 */ /* 0x000f64000c1e9900 */
[----:B------:R-:W-:-:S02]  /*06f0*/  IMAD.WIDE.U32 R46, R47, 0x4, R30 ;  /* 0x000000042f2e7825 */ /* 0x000fc400078e001e */
[----:B------:R-:W5:Y:S04]  /*0700*/  LDG.E.CONSTANT R37, desc[UR6][R58.64] ;  /* 0x000000063a257981 */ /* 0x000f68000c1e9900 */
[----:B------:R-:W5:Y:S04]  /*0710*/  LDG.E.CONSTANT R38, desc[UR6][R50.64] ;  /* 0x0000000632267981 */ /* 0x000f68000c1e9900 */
[----:B------:R0:W5:Y:S04]  /*0720*/  LDG.E.CONSTANT R39, desc[UR6][R14.64] ;  /* 0x000000060e277981 */ /* 0x000168000c1e9900 */
[----:B------:R1:W5:Y:S01]  /*0730*/  LDG.E.CONSTANT R47, desc[UR6][R46.64] ;  /* 0x000000062e2f7981 */ /* 0x000362000c1e9900 */
[----:B------:R-:W-:-:S06]  /*0740*/  IMAD.WIDE.U32 R60, R61, 0x4, R30 ;  /* 0x000000043d3c7825 */ /* 0x000fcc00078e001e */
[----:B------:R-:W5:Y:S01]  /*0750*/  LDG.E.CONSTANT R60, desc[UR6][R60.64] ;  /* 0x000000063c3c7981 */ /* 0x000f62000c1e9900 */
[C---:B------:R-:W-:Y:S02]  /*0760*/  IADD3 R23, PT, PT, R5.reuse, -0x13, RZ ;  /* 0xffffffed05177810 */ /* 0x040fe40007ffe0ff */
[----:B------:R-:W-:-:S03]  /*0770*/  IADD3 R44, PT, PT, R5, -0x16, RZ ;  /* 0xffffffea052c7810 */ /* 0x000fc60007ffe0ff */
[--C-:B0-----:R-:W-:Y:S01]  /*0780*/  IMAD.WIDE.U32 R14, R23, 0x4, R28.reuse ;  /* 0x00000004170e7825 */ /* 0x101fe200078e001c */
[C---:B------:R-:W-:Y:S02]  /*0790*/  IADD3 R25, PT, PT, R5.reuse, -0x14, RZ ;  /* 0xffffffec05197810 */ /* 0x040fe40007ffe0ff */
[C---:B-1----:R-:W-:Y:S02]  /*07a0*/  IADD3 R46, PT, PT, R5.reuse, -0x15, RZ ;  /* 0xffffffeb052e7810 */ /* 0x042fe40007ffe0ff */
[----:B------:R0:W5:Y:S01]  /*07b0*/  LDG.E.CONSTANT R20, desc[UR6][R14.64] ;  /* 0x000000060e147981 */ /* 0x000162000c1e9900 */
[----:B------:R-:W-:Y:S01]  /*07c0*/  IADD3 R42, PT, PT, R5, -0x19, RZ ;  /* 0xffffffe7052a7810 */ /* 0x000fe20007ffe0ff */
[----:B------:R-:W-:Y:S01]  /*07d0*/  IMAD.WIDE.U32 R50, R25, 0x4, R28 ;  /* 0x0000000419327825 */ /* 0x000fe200078e001c */
[----:B------:R-:W-:-:S03]  /*07e0*/  IADD3 R40, PT, PT, R5, -0x17, RZ ;  /* 0xffffffe905287810 */ /* 0x000fc60007ffe0ff */
[--C-:B------:R-:W-:Y:S01]  /*07f0*/  IMAD.WIDE.U32 R56, R46, 0x4, R28.reuse ;  /* 0x000000042e387825 */ /* 0x100fe200078e001c */
[----:B------:R1:W5:Y:S03]  /*0800*/  LDG.E.CONSTANT R16, desc[UR6][R50.64] ;  /* 0x0000000632107981 */ /* 0x000366000c1e9900 */
[--C-:B0-----:R-:W-:Y:S01]  /*0810*/  IMAD.WIDE.U32 R14, R44, 0x4, R28.reuse ;  /* 0x000000042c0e7825 */ /* 0x101fe200078e001c */
[----:B------:R-:W5:Y:S04]  /*0820*/  LDG.E.CONSTANT R61, desc[UR6][R56.64] ;  /* 0x00000006383d7981 */ /* 0x000f68000c1e9900 */
[----:B------:R0:W5:Y:S01]  /*0830*/  LDG.E.CONSTANT R59, desc[UR6][R14.64] ;  /* 0x000000060e3b7981 */ /* 0x000162000c1e9900 */
[----:B-1----:R-:W-:-:S05]  /*0840*/  IMAD.WIDE.U32 R50, R40, 0x4, R28 ;  /* 0x0000000428327825 */ /* 0x002fca00078e001c */
[----:B------:R-:W5:Y:S01]  /*0850*/  LDG.E.CONSTANT R58, desc[UR6][R50.64] ;  /* 0x00000006323a7981 */ /* 0x000f62000c1e9900 */
[----:B0-----:R-:W-:-:S05]  /*0860*/  IMAD.WIDE.U32 R14, R42, 0x4, R28 ;  /* 0x000000042a0e7825 */ /* 0x001fca00078e001c */
[----:B------:R-:W5:Y:S01]  /*0870*/  LDG.E.CONSTANT R56, desc[UR6][R14.64] ;  /* 0x000000060e387981 */ /* 0x000f62000c1e9900 */
[----:B----4-:R-:W-:Y:S01]  /*0880*/  FADD R0, R41, R0 ;  /* 0x0000000029007221 */ /* 0x010fe20000000000 */
[----:B------:R-:W-:Y:S01]  /*0890*/  IADD3 R41, PT, PT, R5, -0x18, RZ ;  /* 0xffffffe805297810 */ /* 0x000fe20007ffe0ff */
[----:B--2---:R-:W-:Y:S01]  /*08a0*/  FADD R17, R17, R26 ;  /* 0x0000001a11117221 */ /* 0x004fe20000000000 */
[----:B---3--:R-:W-:-:S03]  /*08b0*/  FADD R2, R2, R27 ;  /* 0x0000001b02027221 */ /* 0x008fc60000000000 */
[----:B------:R-:W-:-:S05]  /*08c0*/  IMAD.WIDE.U32 R26, R41, 0x4, R28 ;  /* 0x00000004291a7825 */ /* 0x000fca00078e001c */
[----:B------:R0:W2:Y:S01]  /*08d0*/  LDG.E.CONSTANT R57, desc[UR6][R26.64] ;  /* 0x000000061a397981 */ /* 0x0000a2000c1e9900 */
[----:B-----5:R-:W-:Y:S01]  /*08e0*/  FADD R21, R21, R34 ;  /* 0x0000002215157221 */ /* 0x020fe20000000000 */
[----:B------:R-:W-:-:S05]  /*08f0*/  IADD3 R34, PT, PT, R5, -0x1b, RZ ;  /* 0xffffffe505227810 */ /* 0x000fca0007ffe0ff */
[----:B0-----:R-:W-:-:S04]  /*0900*/  IMAD.WIDE.U32 R26, R34, 0x4, R28 ;  /* 0x00000004221a7825 */ /* 0x001fc800078e001c */
[----:B------:R-:W-:Y:S01]  /*0910*/  FADD R6, R6, R45 ;  /* 0x0000002d06067221 */ /* 0x000fe20000000000 */
[----:B------:R-:W-:Y:S01]  /*0920*/  IADD3 R45, PT, PT, R5, -0x1c, RZ ;  /* 0xffffffe4052d7810 */ /* 0x000fe20007ffe0ff */
[----:B------:R-:W-:Y:S01]  /*0930*/  FADD R7, R7, R32 ;  /* 0x0000002007077221 */ /* 0x000fe20000000000 */
[----:B------:R-:W-:-:S03]  /*0940*/  IADD3 R32, PT, PT, R5, -0x1d, RZ ;  /* 0xffffffe305207810 */ /* 0x000fc60007ffe0ff */
[----:B------:R-:W-:-:S04]  /*0950*/  IMAD.WIDE.U32 R14, R45, 0x4, R28 ;  /* 0x000000042d0e7825 */ /* 0x000fc800078e001c */
[----:B------:R-:W-:Y:S01]  /*0960*/  FADD R18, R43, R18 ;  /* 0x000000122b127221 */ /* 0x000fe20000000000 */
[----:B------:R-:W-:-:S05]  /*0970*/  IADD3 R43, PT, PT, R5, -0x1a, RZ ;  /* 0xffffffe6052b7810 */ /* 0x000fca0007ffe0ff */
[----:B------:R-:W-:-:S04]  /*0980*/  IMAD.WIDE.U32 R50, R43, 0x4, R28 ;  /* 0x000000042b327825 */ /* 0x000fc800078e001c */
[----:B------:R-:W-:Y:S01]  /*0990*/  FADD R8, R8, R35 ;  /* 0x0000002308087221 */ /* 0x000fe20000000000 */
[----:B------:R-:W-:Y:S01]  /*09a0*/  IADD3 R35, PT, PT, R5, -0x1e, RZ ;  /* 0xffffffe205237810 */ /* 0x000fe20007ffe0ff */
[----:B------:R0:W3:Y:S01]  /*09b0*/  LDG.E.CONSTANT R55, desc[UR6][R50.64] ;  /* 0x0000000632377981 */ /* 0x0000e2000c1e9900 */
[----:B------:R-:W-:-:S03]  /*09c0*/  FADD R48, R48, R53 ;  /* 0x0000003530307221 */ /* 0x000fc60000000000 */
[----:B------:R-:W4:Y:S01]  /*09d0*/  LDG.E.CONSTANT R53, desc[UR6][R14.64] ;  /* 0x000000060e357981 */ /* 0x000f22000c1e9900 */
[----:B------:R-:W-:Y:S01]  /*09e0*/  FADD R9, R9, R52 ;  /* 0x0000003409097221 */ /* 0x000fe20000000000 */
[----:B------:R-:W-:Y:S01]  /*09f0*/  FADD R12, R12, R33 ;  /* 0x000000210c0c7221 */ /* 0x000fe20000000000 */
[----:B------:R-:W-:Y:S01]  /*0a00*/  FADD R11, R36, R11 ;  /* 0x0000000b240b7221 */ /* 0x000fe20000000000 */
[----:B------:R-:W-:Y:S01]  /*0a10*/  IADD3 R36, PT, PT, R5, -0x20, RZ ;  /* 0xffffffe005247810 */ /* 0x000fe20007ffe0ff */
[----:B------:R-:W-:Y:S02]  /*0a20*/  FADD R19, R19, R54 ;  /* 0x0000003613137221 */ /* 0x000fe40000000000 */
[----:B------:R1:W5:Y:S01]  /*0a30*/  LDG.E.CONSTANT R54, desc[UR6][R26.64] ;  /* 0x000000061a367981 */ /* 0x000362000c1e9900 */
[----:B------:R-:W-:Y:S01]  /*0a40*/  IADD3 R33, PT, PT, R5, -0x1f, RZ ;  /* 0xffffffe105217810 */ /* 0x000fe20007ffe0ff */
[----:B0-----:R-:W-:-:S04]  /*0a50*/  IMAD.WIDE.U32 R50, R35, 0x4, R28 ;  /* 0x0000000423327825 */ /* 0x001fc800078e001c */
[----:B------:R-:W-:Y:S02]  /*0a60*/  FADD R22, R22, R49 ;  /* 0x0000003116167221 */ /* 0x000fe40000000000 */
[----:B------:R-:W4:Y:S01]  /*0a70*/  LDG.E.CONSTANT R51, desc[UR6][R50.64] ;  /* 0x0000000632337981 */ /* 0x000f22000c1e9900 */
[----:B-1----:R-:W-:-:S04]  /*0a80*/  IMAD.WIDE.U32 R26, R32, 0x4, R28 ;  /* 0x00000004201a7825 */ /* 0x002fc800078e001c */
[----:B------:R-:W-:Y:S01]  /*0a90*/  FADD R15, R24, R37 ;  /* 0x00000025180f7221 */ /* 0x000fe20000000000 */
[----:B------:R-:W-:Y:S01]  /*0aa0*/  IADD3 R37, PT, PT, R5, -0x21, RZ ;  /* 0xffffffdf05257810 */ /* 0x000fe20007ffe0ff */
[----:B------:R0:W4:Y:S01]  /*0ab0*/  LDG.E.CONSTANT R52, desc[UR6][R26.64] ;  /* 0x000000061a347981 */ /* 0x000122000c1e9900 */
[----:B------:R-:W-:Y:S01]  /*0ac0*/  FADD R14, R38, R39 ;  /* 0x00000027260e7221 */ /* 0x000fe20000000000 */
[----:B------:R-:W-:-:S04]  /*0ad0*/  IMAD.WIDE.U32 R38, R36, 0x4, R28 ;  /* 0x0000000424267825 */ /* 0x000fc800078e001c */
[----:B------:R-:W-:Y:S02]  /*0ae0*/  FADD R10, R10, R47 ;  /* 0x0000002f0a0a7221 */ /* 0x000fe40000000000 */
[----:B------:R1:W4:Y:S01]  /*0af0*/  LDG.E.CONSTANT R47, desc[UR6][R38.64] ;  /* 0x00000006262f7981 */ /* 0x000322000c1e9900 */
[----:B0-----:R-:W-:-:S04]  /*0b00*/  IMAD.WIDE.U32 R26, R33, 0x4, R28 ;  /* 0x00000004211a7825 */ /* 0x001fc800078e001c */
[----:B------:R-:W-:Y:S01]  /*0b10*/  IMAD.WIDE.U32 R24, R25, 0x4, R30 ;  /* 0x0000000419187825 */ /* 0x000fe200078e001e */
[----:B------:R0:W4:Y:S03]  /*0b20*/  LDG.E.CONSTANT R50, desc[UR6][R26.64] ;  /* 0x000000061a327981 */ /* 0x000126000c1e9900 */
[----:B-1----:R-:W-:Y:S02]  /*0b30*/  IMAD.WIDE.U32 R38, R37, 0x4, R28 ;  /* 0x0000000425267825 */ /* 0x002fe400078e001c */
[----:B------:R-:W2:Y:S04]  /*0b40*/  LDG.E.CONSTANT R25, desc[UR6][R24.64] ;  /* 0x0000000618197981 */ /* 0x000ea8000c1e9900 */
[----:B------:R1:W4:Y:S01]  /*0b50*/  LDG.E.CONSTANT R49, desc[UR6][R38.64] ;  /* 0x0000000626317981 */ /* 0x000322000c1e9900 */
[----:B0-----:R-:W-:-:S05]  /*0b60*/  IMAD.WIDE.U32 R26, R23, 0x4, R30 ;  /* 0x00000004171a7825 */ /* 0x001fca00078e001e */
[----:B------:R0:W3:Y:S01]  /*0b70*/  LDG.E.CONSTANT R23, desc[UR6][R26.64] ;  /* 0x000000061a177981 */ /* 0x0000e2000c1e9900 */
[----:B-1----:R-:W-:-:S05]  /*0b80*/  IMAD.WIDE.U32 R38, R46, 0x4, R30 ;  /* 0x000000042e267825 */ /* 0x002fca00078e001e */
[----:B------:R1:W5:Y:S01]  /*0b90*/  LDG.E.CONSTANT R24, desc[UR6][R38.64] ;  /* 0x0000000626187981 */ /* 0x000362000c1e9900 */
[----:B0-----:R-:W-:-:S06]  /*0ba0*/  IMAD.WIDE.U32 R26, R44, 0x4, R30 ;  /* 0x000000042c1a7825 */ /* 0x001fcc00078e001e */
[----:B------:R-:W4:Y:S01]  /*0bb0*/  LDG.E.CONSTANT R26, desc[UR6][R26.64] ;  /* 0x000000061a1a7981 */ /* 0x000f22000c1e9900 */
[----:B-1----:R-:W-:-:S04]  /*0bc0*/  IMAD.WIDE.U32 R38, R40, 0x4, R30 ;  /* 0x0000000428267825 */ /* 0x002fc800078e001e */
[--C-:B------:R-:W-:Y:S01]  /*0bd0*/  IMAD.WIDE.U32 R40, R41, 0x4, R30.reuse ;  /* 0x0000000429287825 */ /* 0x100fe200078e001e */
[----:B------:R0:W4:Y:S05]  /*0be0*/  LDG.E.CONSTANT R27, desc[UR6][R38.64] ;  /* 0x00000006261b7981 */ /* 0x00012a000c1e9900 */
[----:B------:R-:W4:Y:S01]  /*0bf0*/  LDG.E.CONSTANT R40, desc[UR6][R40.64] ;  /* 0x0000000628287981 */ /* 0x000f22000c1e9900 */
[----:B0-----:R-:W-:-:S04]  /*0c00*/  IMAD.WIDE.U32 R38, R42, 0x4, R30 ;  /* 0x000000042a267825 */ /* 0x001fc800078e001e */
[--C-:B------:R-:W-:Y:S01]  /*0c10*/  IMAD.WIDE.U32 R42, R43, 0x4, R30.reuse ;  /* 0x000000042b2a7825 */ /* 0x100fe200078e001e */
[----:B------:R0:W4:Y:S03]  /*0c20*/  LDG.E.CONSTANT R41, desc[UR6][R38.64] ;  /* 0x0000000626297981 */ /* 0x000126000c1e9900 */
[----:B------:R-:W-:Y:S02]  /*0c30*/  IMAD.WIDE.U32 R44, R45, 0x4, R30 ;  /* 0x000000042d2c7825 */ /* 0x000fe400078e001e */
[----:B------:R-:W4:Y:S02]  /*0c40*/  LDG.E.CONSTANT R42, desc[UR6][R42.64] ;  /* 0x000000062a2a7981 */ /* 0x000f24000c1e9900 */
[----:B------:R-:W-:Y:S02]  /*0c50*/  FADD R13, R13, R60 ;  /* 0x0000003c0d0d7221 */ /* 0x000fe40000000000 */
[----:B------:R-:W4:Y:S01]  /*0c60*/  LDG.E.CONSTANT R44, desc[UR6][R44.64] ;  /* 0x000000062c2c7981 */ /* 0x000f22000c1e9900 */
[----:B0-----:R-:W-:-:S05]  /*0c70*/  IMAD.WIDE.U32 R38, R34, 0x4, R30 ;  /* 0x0000000422267825 */ /* 0x001fca00078e001e */
[----:B------:R0:W4:Y:S02]  /*0c80*/  LDG.E.CONSTANT R43, desc[UR6][R38.64] ;  /* 0x00000006262b7981 */ /* 0x000124000c1e9900 */
[----:B0-----:R-:W-:-:S04]  /*0c90*/  IMAD.WIDE.U32 R38, R32, 0x4, R30 ;  /* 0x0000000420267825 */ /* 0x001fc800078e001e */
[----:B------:R-:W-:Y:S01]  /*0ca0*/  IMAD.WIDE.U32 R32, R33, 0x4, R30 ;  /* 0x0000000421207825 */ /* 0x000fe200078e001e */
[----:B------:R0:W4:Y:S04]  /*0cb0*/  LDG.E.CONSTANT R45, desc[UR6][R38.64] ;  /* 0x00000006262d7981 */ /* 0x000128000c1e9900 */
[----:B------:R1:W4:Y:S01]  /*0cc0*/  LDG.E.CONSTANT R60, desc[UR6][R32.64] ;  /* 0x00000006203c7981 */ /* 0x000322000c1e9900 */
[----:B0-----:R-:W-:-:S04]  /*0cd0*/  IMAD.WIDE.U32 R38, R5, 0x4, R28 ;  /* 0x0000000405267825 */ /* 0x001fc800078e001c */
[--C-:B-1----:R-:W-:Y:S02]  /*0ce0*/  IMAD.WIDE.U32 R32, R5, 0x4, R30.reuse ;  /* 0x0000000405207825 */ /* 0x102fe400078e001e */
[----:B------:R-:W5:Y:S04]  /*0cf0*/  LDG.E.CONSTANT R38, desc[UR6][R38.64] ;  /* 0x0000000626267981 */ /* 0x000f68000c1e9900 */
[----:B------:R-:W5:Y:S01]  /*0d00*/  LDG.E.CONSTANT R33, desc[UR6][R32.64] ;  /* 0x0000000620217981 */ /* 0x000f62000c1e9900 */
[----:B------:R-:W-:-:S05]  /*0d10*/  IMAD.WIDE.U32 R34, R35, 0x4, R30 ;  /* 0x0000000423227825 */ /* 0x000fca00078e001e */
[----:B------:R0:W4:Y:S02]  /*0d20*/  LDG.E.CONSTANT R46, desc[UR6][R34.64] ;  /* 0x00000006222e7981 */ /* 0x000124000c1e9900 */
[----:B0-----:R-:W-:-:S04]  /*0d30*/  IMAD.WIDE.U32 R34, R36, 0x4, R30 ;  /* 0x0000000424227825 */ /* 0x001fc800078e001e */
[----:B------:R-:W-:Y:S02]  /*0d40*/  IMAD.WIDE.U32 R36, R37, 0x4, R30 ;  /* 0x0000000425247825 */ /* 0x000fe400078e001e */
[----:B------:R5:W4:Y:S04]  /*0d50*/  LDG.E.CONSTANT R34, desc[UR6][R34.64] ;  /* 0x0000000622227981 */ /* 0x000b28000c1e9900 */
[----:B------:R0:W4:Y:S01]  /*0d60*/  LDG.E.CONSTANT R36, desc[UR6][R36.64] ;  /* 0x0000000624247981 */ /* 0x000122000c1e9900 */
[----:B------:R-:W-:Y:S01]  /*0d70*/  FMUL R17, R17, 0.5 ;  /* 0x3f00000011117820 */ /* 0x000fe20000400000 */
[----:B------:R-:W-:Y:S01]  /*0d80*/  FMUL R18, R18, 0.5 ;  /* 0x3f00000012127820 */ /* 0x000fe20000400000 */
[----:B------:R-:W-:Y:S01]  /*0d90*/  FMUL R19, R19, 0.5 ;  /* 0x3f00000013137820 */ /* 0x000fe20000400000 */
[----:B------:R-:W-:Y:S01]  /*0da0*/  FMUL R48, R48, 0.5 ;  /* 0x3f00000030307820 */ /* 0x000fe20000400000 */
[----:B------:R-:W-:Y:S01]  /*0db0*/  FMUL R21, R21, 0.5 ;  /* 0x3f00000015157820 */ /* 0x000fe20000400000 */
[----:B------:R-:W-:Y:S01]  /*0dc0*/  FMUL R22, R22, 0.5 ;  /* 0x3f00000016167820 */ /* 0x000fe20000400000 */
[----:B------:R-:W-:Y:S01]  /*0dd0*/  BSSY.RECONVERGENT B1, `(.L_x_18) ;  /* 0x0000074000017945 */ /* 0x000fe20003800200 */
[----:B--2---:R-:W-:Y:S01]  /*0de0*/  FADD R16, R16, R25 ;  /* 0x0000001910107221 */ /* 0x004fe20000000000 */
[----:B---3--:R-:W-:Y:S01]  /*0df0*/  FADD R20, R20, R23 ;  /* 0x0000001714147221 */ /* 0x008fe20000000000 */
[----:B-----5:R-:W-:-:S04]  /*0e00*/  FADD R35, R38, R33 ;  /* 0x0000002126237221 */ /* 0x020fc80000000000 */
[----:B0-----:R-:W-:-:S04]  /*0e10*/  FFMA R37, R35, 0.5, RZ ;  /* 0x3f00000023257823 */ /* 0x001fc800000000ff */
[----:B------:R-:W-:-:S04]  /*0e20*/  FFMA R37, R0, 0.5, R37 ;  /* 0x3f00000000257823 */ /* 0x000fc80000000025 */
[----:B------:R-:W-:-:S04]  /*0e30*/  FFMA R32, R2, 0.5, R37 ;  /* 0x3f00000002207823 */ /* 0x000fc80000000025 */
[----:B------:R-:W-:-:S04]  /*0e40*/  FADD R33, R32, R17 ;  /* 0x0000001120217221 */ /* 0x000fc80000000000 */
[----:B------:R-:W-:-:S04]  /*0e50*/  FADD R38, R33, R18 ;  /* 0x0000001221267221 */ /* 0x000fc80000000000 */
[----:B------:R-:W-:-:S04]  /*0e60*/  FADD R33, R38, R19 ;  /* 0x0000001326217221 */ /* 0x000fc80000000000 */
[----:B------:R-:W-:-:S04]  /*0e70*/  FADD R32, R33, R48 ;  /* 0x0000003021207221 */ /* 0x000fc80000000000 */
[----:B------:R-:W-:-:S04]  /*0e80*/  FADD R33, R32, R21 ;  /* 0x0000001520217221 */ /* 0x000fc80000000000 */
[----:B------:R-:W-:-:S04]  /*0e90*/  FADD R33, R33, R22 ;  /* 0x0000001621217221 */ /* 0x000fc80000000000 */
[----:B------:R-:W-:-:S04]  /*0ea0*/  FFMA R32, R6, 0.5, R33 ;  /* 0x3f00000006207823 */ /* 0x000fc80000000021 */
        /* <DEDUP_REMOVED lines=9> */
[----:B------:R-:W-:Y:S01]  /*0f40*/  FFMA R23, R20, 0.5, R23 ;  /* 0x3f00000014177823 */ /* 0x000fe20000000017 */
[----:B------:R-:W-:-:S03]  /*0f50*/  FADD R24, R61, R24 ;  /* 0x000000183d187221 */ /* 0x000fc60000000000 */
[----:B------:R-:W-:Y:S01]  /*0f60*/  FFMA R23, R16, 0.5, R23 ;  /* 0x3f00000010177823 */ /* 0x000fe20000000017 */
[----:B----4-:R-:W-:-:S03]  /*0f70*/  FADD R26, R59, R26 ;  /* 0x0000001a3b1a7221 */ /* 0x010fc60000000000 */
[----:B------:R-:W-:Y:S01]  /*0f80*/  FFMA R23, R24, 0.5, R23 ;  /* 0x3f00000018177823 */ /* 0x000fe20000000017 */
[----:B------:R-:W-:-:S03]  /*0f90*/  FADD R27, R58, R27 ;  /* 0x0000001b3a1b7221 */ /* 0x000fc60000000000 */
        /* <DEDUP_REMOVED lines=14> */
[----:B------:R-:W-:-:S04]  /*1080*/  FFMA R23, R45, 0.5, R32 ;  /* 0x3f0000002d177823 */ /* 0x000fc80000000020 */
[----:B------:R-:W-:Y:S01]  /*1090*/  FFMA R25, R46, 0.5, R23 ;  /* 0x3f0000002e197823 */ /* 0x000fe20000000017 */
[----:B------:R-:W-:Y:S01]  /*10a0*/  IADD3 R23, PT, PT, -R4, R5, RZ ;  /* 0x0000000504177210 */ /* 0x000fe20007ffe1ff */
[----:B------:R-:W-:-:S03]  /*10b0*/  FADD R50, R50, R60 ;  /* 0x0000003c32327221 */ /* 0x000fc60000000000 */
[----:B------:R-:W-:Y:S01]  /*10c0*/  ISETP.GT.AND P0, PT, R23, 0x25, PT ;  /* 0x000000251700780c */ /* 0x000fe20003f04270 */
[----:B------:R-:W-:Y:S01]  /*10d0*/  FADD R47, R47, R34 ;  /* 0x000000222f2f7221 */ /* 0x000fe20000000000 */
[----:B------:R-:W-:Y:S01]  /*10e0*/  FFMA R32, R50, 0.5, R25 ;  /* 0x3f00000032207823 */ /* 0x000fe20000000019 */
[----:B------:R-:W-:-:S03]  /*10f0*/  FADD R36, R49, R36 ;  /* 0x0000002431247221 */ /* 0x000fc60000000000 */
[----:B------:R-:W-:Y:S01]  /*1100*/  FFMA R25, R47, 0.5, R32 ;  /* 0x3f0000002f197823 */ /* 0x000fe20000000020 */
[----:B------:R-:W-:-:S03]  /*1110*/  FSEL R49, R38, RZ, P0 ;  /* 0x000000ff26317208 */ /* 0x000fc60000000000 */
[----:B------:R-:W-:-:S03]  /*1120*/  FFMA R25, R36, 0.5, R25 ;  /* 0x3f00000024197823 */ /* 0x000fc60000000019 */
[----:B------:R-:W-:Y:S05]  /*1130*/  @P0 BRA `(.L_x_19) ;  /* 0x0000000000f40947 */ /* 0x000fea0003800000 */
[----:B------:R-:W-:-:S04]  /*1140*/  MOV R32, 0xffffffdd ;  /* 0xffffffdd00207802 */ /* 0x000fc80000000f00 */
[----:B------:R-:W-:-:S04]  /*1150*/  VIADDMNMX.U32 R32, R23, R32, 0x2, PT ;  /* 0x0000000217207446 */ /* 0x000fc80003800020 */
[----:B------:R-:W-:-:S04]  /*1160*/  SHF.L.U32 R34, R32, 0x2, RZ ;  /* 0x0000000220227819 */ /* 0x000fc800000006ff */
[----:B------:R-:W0:Y:S02]  /*1170*/  LDC R32, c[0x2][R34] ;  /* 0x0080000022207b82 */ /* 0x000e240000000800 */
[----:B0-----:R-:W-:-:S04]  /*1180*/  SHF.R.S32.HI R33, RZ, 0x1f, R32 ;  /* 0x0000001fff217819 */ /* 0x001fc80000011420 */
.L_x_36:
[----:B------:R-:W-:Y:S05]  /*1190*/  BRX R32 -0x11a0                                   (*"BRANCH_TARGETS .L_x_37,.L_x_38,.L_x_39"*) ;  /* 0xffffffec20987949 */ /* 0x000fea000383ffff */
.L_x_39:
[----:B------:R-:W-:Y:S01]  /*11a0*/  ISETP.NE.AND P0, PT, R23, 0x22, PT ;  /* 0x000000221700780c */ /* 0x000fe20003f05270 */
[----:B------:R-:W-:-:S04]  /*11b0*/  IMAD.WIDE.U32 R38, R4, 0x4, R28 ;  /* 0x0000000404267825 */ /* 0x000fc800078e001c */
[----:B------:R-:W-:Y:S01]  /*11c0*/  IMAD.WIDE.U32 R32, R4, 0x4, R30 ;  /* 0x0000000404207825 */ /* 0x000fe200078e001e */
[----:B------:R-:W2:Y:S04]  /*11d0*/  LDG.E.CONSTANT R53, desc[UR6][R38.64+0x10] ;  /* 0x0000100626357981 */ /* 0x000ea8000c1e9900 */
[----:B------:R-:W2:Y:S04]  /*11e0*/  LDG.E.CONSTANT R56, desc[UR6][R32.64+0x10] ;  /* 0x0000100620387981 */ /* 0x000ea8000c1e9900 */
[----:B------:R-:W3:Y:S04]  /*11f0*/  @!P0 LDG.E.CONSTANT R49, desc[UR6][R38.64+0x8] ;  /* 0x0000080626318981 */ /* 0x000ee8000c1e9900 */
[----:B------:R-:W3:Y:S04]  /*1200*/  @!P0 LDG.E.CONSTANT R52, desc[UR6][R32.64+0x8] ;  /* 0x0000080620348981 */ /* 0x000ee8000c1e9900 */
[----:B------:R-:W4:Y:S04]  /*1210*/  @!P0 LDG.E.CONSTANT R34, desc[UR6][R38.64+0x4] ;  /* 0x0000040626228981 */ /* 0x000f28000c1e9900 */
[----:B------:R-:W4:Y:S04]  /*1220*/  @!P0 LDG.E.CONSTANT R37, desc[UR6][R32.64+0x4] ;  /* 0x0000040620258981 */ /* 0x000f28000c1e9900 */
[----:B------:R-:W5:Y:S04]  /*1230*/  @!P0 LDG.E.CONSTANT R51, desc[UR6][R38.64+0xc] ;  /* 0x00000c0626338981 */ /* 0x000f68000c1e9900 */
[----:B------:R-:W5:Y:S01]  /*1240*/  @!P0 LDG.E.CONSTANT R54, desc[UR6][R32.64+0xc] ;  /* 0x00000c0620368981 */ /* 0x000f62000c1e9900 */
[----:B--2---:R-:W-:Y:S01]  /*1250*/  FADD R56, R53, R56 ;  /* 0x0000003835387221 */ /* 0x004fe20000000000 */
[----:B---3--:R-:W-:-:S04]  /*1260*/  @!P0 FADD R49, R49, R52 ;  /* 0x0000003431318221 */ /* 0x008fc80000000000 */
[----:B------:R-:W-:Y:S01]  /*1270*/  @!P0 FMUL R49, R49, 0.5 ;  /* 0x3f00000031318820 */ /* 0x000fe20000400000 */
[----:B----4-:R-:W-:Y:S01]  /*1280*/  @!P0 FADD R34, R34, R37 ;  /* 0x0000002522228221 */ /* 0x010fe20000000000 */
[----:B------:R-:W-:-:S03]  /*1290*/  @P0 FFMA R37, R56, 0.5, R17 ;  /* 0x3f00000038250823 */ /* 0x000fc60000000011 */
[----:B------:R-:W-:Y:S01]  /*12a0*/  @!P0 FFMA R34, R34, 0.5, R49 ;  /* 0x3f00000022228823 */ /* 0x000fe20000000031 */
[----:B-----5:R-:W-:Y:S01]  /*12b0*/  @!P0 FADD R51, R51, R54 ;  /* 0x0000003633338221 */ /* 0x020fe20000000000 */
[----:B------:R-:W-:-:S03]  /*12c0*/  @P0 FFMA R37, R2, 0.5, R37 ;  /* 0x3f00000002250823 */ /* 0x000fc60000000025 */
[----:B------:R-:W-:Y:S01]  /*12d0*/  @!P0 FFMA R34, R51, 0.5, R34 ;  /* 0x3f00000033228823 */ /* 0x000fe20000000022 */
[----:B------:R-:W-:-:S03]  /*12e0*/  @P0 FFMA R32, R0, 0.5, R37 ;  /* 0x3f00000000200823 */ /* 0x000fc60000000025 */
[----:B------:R-:W-:-:S04]  /*12f0*/  @!P0 FFMA R34, R56, 0.5, R34 ;  /* 0x3f00000038228823 */ /* 0x000fc80000000022 */
[C---:B------:R-:W-:Y:S01]  /*1300*/  @!P0 FFMA R49, R35.reuse, 0.5, R34 ;  /* 0x3f00000023318823 */ /* 0x040fe20000000022 */
[----:B------:R-:W-:Y:S01]  /*1310*/  @P0 FFMA R49, R35, 0.5, R32 ;  /* 0x3f00000023310823 */ /* 0x000fe20000000020 */
[----:B------:R-:W-:Y:S06]  /*1320*/  BRA `(.L_x_19) ;  /* 0x0000000000787947 */ /* 0x000fec0003800000 */
.L_x_37:
[----:B------:R-:W-:-:S04]  /*1330*/  IMAD.WIDE.U32 R38, R4, 0x4, R28 ;  /* 0x0000000404267825 */ /* 0x000fc800078e001c */
[----:B------:R-:W-:Y:S01]  /*1340*/  IMAD.WIDE.U32 R32, R4, 0x4, R30 ;  /* 0x0000000404207825 */ /* 0x000fe200078e001e */
[----:B------:R-:W2:Y:S04]  /*1350*/  LDG.E.CONSTANT R49, desc[UR6][R38.64+0xc] ;  /* 0x00000c0626317981 */ /* 0x000ea8000c1e9900 */
[----:B------:R-:W2:Y:S04]  /*1360*/  LDG.E.CONSTANT R52, desc[UR6][R32.64+0xc] ;  /* 0x00000c0620347981 */ /* 0x000ea8000c1e9900 */
[----:B------:R-:W3:Y:S04]  /*1370*/  LDG.E.CONSTANT R34, desc[UR6][R38.64+0x8] ;  /* 0x0000080626227981 */ /* 0x000ee8000c1e9900 */
[----:B------:R-:W3:Y:S04]  /*1380*/  LDG.E.CONSTANT R37, desc[UR6][R32.64+0x8] ;  /* 0x0000080620257981 */ /* 0x000ee8000c1e9900 */
[----:B------:R-:W4:Y:S04]  /*1390*/  LDG.E.CONSTANT R51, desc[UR6][R38.64+0x10] ;  /* 0x0000100626337981 */ /* 0x000f28000c1e9900 */
[----:B------:R-:W4:Y:S01]  /*13a0*/  LDG.E.CONSTANT R54, desc[UR6][R32.64+0x10] ;  /* 0x0000100620367981 */ /* 0x000f22000c1e9900 */
[----:B--2---:R-:W-:Y:S01]  /*13b0*/  FADD R49, R49, R52 ;  /* 0x0000003431317221 */ /* 0x004fe20000000000 */
[----:B---3--:R-:W-:-:S03]  /*13c0*/  FADD R37, R34, R37 ;  /* 0x0000002522257221 */ /* 0x008fc60000000000 */
[----:B------:R-:W-:-:S04]  /*13d0*/  FMUL R34, R49, 0.5 ;  /* 0x3f00000031227820 */ /* 0x000fc80000400000 */
[----:B------:R-:W-:Y:S01]  /*13e0*/  FFMA R34, R37, 0.5, R34 ;  /* 0x3f00000025227823 */ /* 0x000fe20000000022 */
[----:B----4-:R-:W-:-:S04]  /*13f0*/  FADD R51, R51, R54 ;  /* 0x0000003633337221 */ /* 0x010fc80000000000 */
[----:B------:R-:W-:-:S04]  /*1400*/  FFMA R37, R51, 0.5, R34 ;  /* 0x3f00000033257823 */ /* 0x000fc80000000022 */
[----:B------:R-:W-:-:S04]  /*1410*/  FFMA R34, R0, 0.5, R37 ;  /* 0x3f00000000227823 */ /* 0x000fc80000000025 */
[----:B------:R-:W-:Y:S01]  /*1420*/  FFMA R49, R35, 0.5, R34 ;  /* 0x3f00000023317823 */ /* 0x000fe20000000022 */
[----:B------:R-:W-:Y:S06]  /*1430*/  BRA `(.L_x_19) ;  /* 0x0000000000347947 */ /* 0x000fec0003800000 */
.L_x_38:
[----:B------:R-:W-:-:S04]  /*1440*/  IMAD.WIDE.U32 R38, R4, 0x4, R28 ;  /* 0x0000000404267825 */ /* 0x000fc800078e001c */
[----:B------:R-:W-:Y:S01]  /*1450*/  IMAD.WIDE.U32 R32, R4, 0x4, R30 ;  /* 0x0000000404207825 */ /* 0x000fe200078e001e */
[----:B------:R-:W2:Y:S04]  /*1460*/  LDG.E.CONSTANT R49, desc[UR6][R38.64+0x10] ;  /* 0x0000100626317981 */ /* 0x000ea8000c1e9900 */
[----:B------:R-:W2:Y:S04]  /*1470*/  LDG.E.CONSTANT R52, desc[UR6][R32.64+0x10] ;  /* 0x0000100620347981 */ /* 0x000ea8000c1e9900 */
[----:B------:R-:W3:Y:S04]  /*1480*/  LDG.E.CONSTANT R34, desc[UR6][R38.64+0xc] ;  /* 0x00000c0626227981 */ /* 0x000ee8000c1e9900 */
[----:B------:R-:W3:Y:S01]  /*1490*/  LDG.E.CONSTANT R37, desc[UR6][R32.64+0xc] ;  /* 0x00000c0620257981 */ /* 0x000ee2000c1e9900 */
[----:B--2---:R-:W-:Y:S01]  /*14a0*/  FADD R49, R49, R52 ;  /* 0x0000003431317221 */ /* 0x004fe20000000000 */
[----:B---3--:R-:W-:-:S03]  /*14b0*/  FADD R37, R34, R37 ;  /* 0x0000002522257221 */ /* 0x008fc60000000000 */
[----:B------:R-:W-:-:S04]  /*14c0*/  FMUL R34, R49, 0.5 ;  /* 0x3f00000031227820 */ /* 0x000fc80000400000 */
[----:B------:R-:W-:-:S04]  /*14d0*/  FFMA R37, R37, 0.5, R34 ;  /* 0x3f00000025257823 */ /* 0x000fc80000000022 */
[----:B------:R-:W-:-:S04]  /*14e0*/  FFMA R37, R2, 0.5, R37 ;  /* 0x3f00000002257823 */ /* 0x000fc80000000025 */
[----:B------:R-:W-:-:S04]  /*14f0*/  FFMA R34, R0, 0.5, R37 ;  /* 0x3f00000000227823 */ /* 0x000fc80000000025 */
[----:B------:R-:W-:-:S07]  /*1500*/  FFMA R49, R35, 0.5, R34 ;  /* 0x3f00000023317823 */ /* 0x000fce0000000022 */
.L_x_19:
[----:B------:R-:W-:Y:S05]  /*1510*/  BSYNC.RECONVERGENT B1 ;  /* 0x0000000000017941 */ /* 0x000fea0003800200 */
.L_x_18:
[----:B------:R-:W-:-:S05]  /*1520*/  IADD3 R33, PT, PT, R5, -0x22, RZ ;  /* 0xffffffde05217810 */ /* 0x000fca0007ffe0ff */
[----:B------:R-:W-:-:S04]  /*1530*/  IMAD.WIDE.U32 R34, R33, 0x4, R28 ;  /* 0x0000000421227825 */ /* 0x000fc800078e001c */
[----:B------:R-:W-:Y:S02]  /*1540*/  IMAD.WIDE.U32 R32, R33, 0x4, R30 ;  /* 0x0000000421207825 */ /* 0x000fe400078e001e */
[----:B------:R0:W2:Y:S04]  /*1550*/  LDG.E.CONSTANT R34, desc[UR6][R34.64] ;  /* 0x0000000622227981 */ /* 0x0000a8000c1e9900 */
[----:B------:R1:W2:Y:S01]  /*1560*/  LDG.E.CONSTANT R33, desc[UR6][R32.64] ;  /* 0x0000000620217981 */ /* 0x0002a2000c1e9900 */
[----:B------:R-:W-:Y:S01]  /*1570*/  FFMA R37, R0, 0.5, RZ ;  /* 0x3f00000000257823 */ /* 0x000fe200000000ff */
[----:B------:R-:W-:Y:S03]  /*1580*/  BSSY.RECONVERGENT B1, `(.L_x_20) ;  /* 0x0000067000017945 */ /* 0x000fe60003800200 */
        /* <DEDUP_REMOVED lines=8> */
[----:B0-----:R-:W-:-:S04]  /*1610*/  FFMA R35, R7, 0.5, R38 ;  /* 0x3f00000007237823 */ /* 0x001fc80000000026 */
[----:B-1----:R-:W-:-:S04]  /*1620*/  FFMA R32, R8, 0.5, R35 ;  /* 0x3f00000008207823 */ /* 0x002fc80000000023 */
        /* <DEDUP_REMOVED lines=18> */
[----:B------:R-:W-:-:S03]  /*1750*/  LOP3.LUT R32, RZ, R4, RZ, 0x33, !PT ;  /* 0x00000004ff207212 */ /* 0x000fc600078e33ff */
[----:B------:R-:W-:Y:S01]  /*1760*/  FFMA R35, R46, 0.5, R35 ;  /* 0x3f0000002e237823 */ /* 0x000fe20000000023 */
[----:B------:R-:W-:Y:S01]  /*1770*/  IADD3 R51, PT, PT, R32, R5, RZ ;  /* 0x0000000520337210 */ /* 0x000fe20007ffe0ff */
[----:B------:R-:W-:Y:S02]  /*1780*/  FMUL R32, R25, -0.029411764815449714661 ;  /* 0xbcf0f0f119207820 */ /* 0x000fe40000400000 */
[----:B------:R-:W-:Y:S01]  /*1790*/  FFMA R38, R50, 0.5, R35 ;  /* 0x3f00000032267823 */ /* 0x000fe20000000023 */
[----:B------:R-:W-:Y:S01]  /*17a0*/  ISETP.GT.AND P0, PT, R51, 0x25, PT ;  /* 0x000000253300780c */ /* 0x000fe20003f04270 */
[----:B------:R-:W-:Y:S02]  /*17b0*/  FFMA R25, R49, 0.20000000298023223877, R32 ;  /* 0x3e4ccccd31197823 */ /* 0x000fe40000000020 */
[----:B------:R-:W-:Y:S01]  /*17c0*/  FFMA R35, R47, 0.5, R38 ;  /* 0x3f0000002f237823 */ /* 0x000fe20000000026 */
[----:B------:R-:W-:-:S03]  /*17d0*/  FSEL R39, R39, RZ, P0 ;  /* 0x000000ff27277208 */ /* 0x000fc60000000000 */
[----:B------:R-:W-:Y:S01]  /*17e0*/  FFMA R38, R36, 0.5, R35 ;  /* 0x3f00000024267823 */ /* 0x000fe20000000023 */
[----:B--2---:R-:W-:-:S04]  /*17f0*/  FADD R37, R34, R33 ;  /* 0x0000002122257221 */ /* 0x004fc80000000000 */
[----:B------:R-:W-:Y:S01]  /*1800*/  FFMA R38, R37, 0.5, R38 ;  /* 0x3f00000025267823 */ /* 0x000fe20000000026 */
[----:B------:R-:W-:Y:S06]  /*1810*/  @P0 BRA `(.L_x_21) ;  /* 0x0000000000f40947 */ /* 0x000fec0003800000 */
[----:B------:R-:W-:-:S04]  /*1820*/  MOV R32, 0xffffffdd ;  /* 0xffffffdd00207802 */ /* 0x000fc80000000f00 */
[----:B------:R-:W-:-:S04]  /*1830*/  VIADDMNMX.U32 R32, R51, R32, 0x2, PT ;  /* 0x0000000233207446 */ /* 0x000fc80003800020 */
[----:B------:R-:W-:-:S04]  /*1840*/  SHF.L.U32 R34, R32, 0x2, RZ ;  /* 0x0000000220227819 */ /* 0x000fc800000006ff */
[----:B------:R-:W0:Y:S02]  /*1850*/  LDC R32, c[0x2][R34+0xc] ;  /* 0x0080030022207b82 */ /* 0x000e240000000800 */
[----:B0-----:R-:W-:-:S04]  /*1860*/  SHF.R.S32.HI R33, RZ, 0x1f, R32 ;  /* 0x0000001fff217819 */ /* 0x001fc80000011420 */
.L_x_40:
[----:B------:R-:W-:Y:S05]  /*1870*/  BRX R32 -0x1880                                   (*"BRANCH_TARGETS .L_x_41,.L_x_42,.L_x_43"*) ;  /* 0xffffffe420e07949 */ /* 0x000fea000383ffff */
.L_x_43:
        /* <DEDUP_REMOVED lines=12> */
[----:B---3--:R-:W-:Y:S01]  /*1940*/  @!P0 FADD R49, R49, R54 ;  /* 0x0000003631318221 */ /* 0x008fe20000000000 */
[----:B----4-:R-:W-:-:S03]  /*1950*/  @!P0 FADD R39, R39, R52 ;  /* 0x0000003427278221 */ /* 0x010fc60000000000 */
[----:B------:R-:W-:-:S04]  /*1960*/  @!P0 FMUL R52, R49, 0.5 ;  /* 0x3f00000031348820 */ /* 0x000fc80000400000 */
[----:B------:R-:W-:Y:S01]  /*1970*/  @!P0 FFMA R39, R39, 0.5, R52 ;  /* 0x3f00000027278823 */ /* 0x000fe20000000034 */
[----:B------:R-:W-:Y:S01]  /*1980*/  @P0 FFMA R52, R53, 0.5, R18 ;  /* 0x3f00000035340823 */ /* 0x000fe20000000012 */
[----:B-----5:R-:W-:-:S03]  /*1990*/  @!P0 FADD R56, R51, R56 ;  /* 0x0000003833388221 */ /* 0x020fc60000000000 */
[----:B------:R-:W-:Y:S01]  /*19a0*/  @P0 FADD R35, R17, R52 ;  /* 0x0000003411230221 */ /* 0x000fe20000000000 */
[----:B------:R-:W-:-:S03]  /*19b0*/  @!P0 FFMA R39, R56, 0.5, R39 ;  /* 0x3f00000038278823 */ /* 0x000fc60000000027 */
[----:B------:R-:W-:Y:S01]  /*19c0*/  @P0 FFMA R35, R2, 0.5, R35 ;  /* 0x3f00000002230823 */ /* 0x000fe20000000023 */
[----:B------:R-:W-:-:S04]  /*19d0*/  @!P0 FFMA R39, R53, 0.5, R39 ;  /* 0x3f00000035278823 */ /* 0x000fc80000000027 */
[C---:B------:R-:W-:Y:S01]  /*19e0*/  @!P0 FFMA R39, R0.reuse, 0.5, R39 ;  /* 0x3f00000000278823 */ /* 0x040fe20000000027 */
[----:B------:R-:W-:Y:S01]  /*19f0*/  @P0 FFMA R39, R0, 0.5, R35 ;  /* 0x3f00000000270823 */ /* 0x000fe20000000023 */
[----:B------:R-:W-:Y:S06]  /*1a00*/  BRA `(.L_x_21) ;  /* 0x0000000000787947 */ /* 0x000fec0003800000 */
.L_x_41:
        /* <DEDUP_REMOVED lines=17> */
.L_x_42:
        /* <DEDUP_REMOVED lines=10> */
[----:B------:R-:W-:-:S04]  /*1bc0*/  FADD R39, R17, R52 ;  /* 0x0000003411277221 */ /* 0x000fc80000000000 */
[----:B------:R-:W-:-:S04]  /*1bd0*/  FFMA R39, R2, 0.5, R39 ;  /* 0x3f00000002277823 */ /* 0x000fc80000000027 */
[----:B------:R-:W-:-:S07]  /*1be0*/  FFMA R39, R0, 0.5, R39 ;  /* 0x3f00000000277823 */ /* 0x000fce0000000027 */
.L_x_21:
[----:B------:R-:W-:Y:S05]  /*1bf0*/  BSYNC.RECONVERGENT B1 ;  /* 0x0000000000017941 */ /* 0x000fea0003800200 */
.L_x_20:
[----:B------:R-:W-:-:S05]  /*1c00*/  IADD3 R33, PT, PT, R5, -0x23, RZ ;  /* 0xffffffdd05217810 */ /* 0x000fca0007ffe0ff */
[----:B------:R-:W-:-:S04]  /*1c10*/  IMAD.WIDE.U32 R34, R33, 0x4, R28 ;  /* 0x0000000421227825 */ /* 0x000fc800078e001c */
[----:B------:R-:W-:Y:S01]  /*1c20*/  IMAD.WIDE.U32 R32, R33, 0x4, R30 ;  /* 0x0000000421207825 */ /* 0x000fe200078e001e */
[----:B------:R0:W2:Y:S05]  /*1c30*/  LDG.E.CONSTANT R0, desc[UR6][R34.64] ;  /* 0x0000000622007981 */ /* 0x0000aa000c1e9900 */
[----:B------:R1:W2:Y:S01]  /*1c40*/  LDG.E.CONSTANT R33, desc[UR6][R32.64] ;  /* 0x0000000620217981 */ /* 0x0002a2000c1e9900 */
[----:B------:R-:W-:Y:S01]  /*1c50*/  FFMA R52, R2, 0.5, RZ ;  /* 0x3f00000002347823 */ /* 0x000fe200000000ff */
[----:B------:R-:W-:Y:S01]  /*1c60*/  FMUL R38, R38, -0.029411764815449714661 ;  /* 0xbcf0f0f126267820 */ /* 0x000fe20000400000 */
[----:B------:R-:W-:Y:S02]  /*1c70*/  BSSY.RECONVERGENT B1, `(.L_x_22) ;  /* 0x0000065000017945 */ /* 0x000fe40003800200 */
[----:B------:R-:W-:Y:S01]  /*1c80*/  FADD R49, R17, R52 ;  /* 0x0000003411317221 */ /* 0x000fe20000000000 */
[----:B------:R-:W-:-:S03]  /*1c90*/  FFMA R38, R39, 0.20000000298023223877, R38 ;  /* 0x3e4ccccd27267823 */ /* 0x000fc60000000026 */
[----:B------:R-:W-:-:S04]  /*1ca0*/  FADD R52, R18, R49 ;  /* 0x0000003112347221 */ /* 0x000fc80000000000 */
[----:B------:R-:W-:-:S04]  /*1cb0*/  FADD R49, R19, R52 ;  /* 0x0000003413317221 */ /* 0x000fc80000000000 */
[----:B------:R-:W-:-:S04]  /*1cc0*/  FADD R52, R48, R49 ;  /* 0x0000003130347221 */ /* 0x000fc80000000000 */
[----:B------:R-:W-:-:S04]  /*1cd0*/  FADD R49, R21, R52 ;  /* 0x0000003415317221 */ /* 0x000fc80000000000 */
[----:B------:R-:W-:-:S04]  /*1ce0*/  FADD R49, R22, R49 ;  /* 0x0000003116317221 */ /* 0x000fc80000000000 */
[----:B------:R-:W-:-:S04]  /*1cf0*/  FFMA R54, R6, 0.5, R49 ;  /* 0x3f00000006367823 */ /* 0x000fc80000000031 */
[----:B------:R-:W-:-:S04]  /*1d00*/  FFMA R49, R7, 0.5, R54 ;  /* 0x3f00000007317823 */ /* 0x000fc80000000036 */
[----:B0-----:R-:W-:Y:S01]  /*1d10*/  FFMA R34, R8, 0.5, R49 ;  /* 0x3f00000008227823 */ /* 0x001fe20000000031 */
[----:B------:R-:W-:-:S03]  /*1d20*/  IADD3 R49, PT, PT, R23, -0x2, RZ ;  /* 0xfffffffe17317810 */ /* 0x000fc60007ffe0ff */
[----:B------:R-:W-:Y:S01]  /*1d30*/  FFMA R35, R9, 0.5, R34 ;  /* 0x3f00000009237823 */ /* 0x000fe20000000022 */
[----:B------:R-:W-:-:S03]  /*1d40*/  ISETP.GT.AND P0, PT, R49, 0x25, PT ;  /* 0x000000253100780c */ /* 0x000fc60003f04270 */
[----:B-1----:R-:W-:Y:S01]  /*1d50*/  FFMA R32, R10, 0.5, R35 ;  /* 0x3f0000000a207823 */ /* 0x002fe20000000023 */
[----:B------:R-:W-:-:S03]  /*1d60*/  FSEL R52, R52, RZ, P0 ;  /* 0x000000ff34347208 */ /* 0x000fc60000000000 */
        /* <DEDUP_REMOVED lines=20> */
[----:B--2---:R-:W-:-:S03]  /*1eb0*/  FADD R0, R0, R33 ;  /* 0x0000002100007221 */ /* 0x004fc60000000000 */
[----:B------:R-:W-:-:S04]  /*1ec0*/  FFMA R33, R37, 0.5, R32 ;  /* 0x3f00000025217823 */ /* 0x000fc80000000020 */
[----:B------:R-:W-:Y:S01]  /*1ed0*/  FFMA R39, R0, 0.5, R33 ;  /* 0x3f00000000277823 */ /* 0x000fe20000000021 */
[----:B------:R-:W-:Y:S06]  /*1ee0*/  @P0 BRA `(.L_x_23) ;  /* 0x0000000000f40947 */ /* 0x000fec0003800000 */
[----:B------:R-:W-:-:S04]  /*1ef0*/  MOV R32, 0xffffffdb ;  /* 0xffffffdb00207802 */ /* 0x000fc80000000f00 */
[----:B------:R-:W-:-:S04]  /*1f00*/  VIADDMNMX.U32 R32, R23, R32, 0x2, PT ;  /* 0x0000000217207446 */ /* 0x000fc80003800020 */
[----:B------:R-:W-:-:S04]  /*1f10*/  SHF.L.U32 R34, R32, 0x2, RZ ;  /* 0x0000000220227819 */ /* 0x000fc800000006ff */
[----:B------:R-:W0:Y:S02]  /*1f20*/  LDC R32, c[0x2][R34+0x18] ;  /* 0x0080060022207b82 */ /* 0x000e240000000800 */
[----:B0-----:R-:W-:-:S04]  /*1f30*/  SHF.R.S32.HI R33, RZ, 0x1f, R32 ;  /* 0x0000001fff217819 */ /* 0x001fc80000011420 */
.L_x_44:
[----:B------:R-:W-:Y:S05]  /*1f40*/  BRX R32 -0x1f50                                   (*"BRANCH_TARGETS .L_x_45,.L_x_46,.L_x_47"*) ;  /* 0xffffffe0202c7949 */ /* 0x000fea000383ffff */
.L_x_47:
        /* <DEDUP_REMOVED lines=20> */
[----:B------:R-:W-:Y:S01]  /*2090*/  @P0 FADD R33, R17, R34 ;  /* 0x0000002211210221 */ /* 0x000fe20000000000 */
[----:B------:R-:W-:-:S04]  /*20a0*/  @!P0 FFMA R35, R58, 0.5, R52 ;  /* 0x3f0000003a238823 */ /* 0x000fc80000000034 */
[C---:B------:R-:W-:Y:S01]  /*20b0*/  @!P0 FFMA R52, R2.reuse, 0.5, R35 ;  /* 0x3f00000002348823 */ /* 0x040fe20000000023 */
[----:B------:R-:W-:Y:S01]  /*20c0*/  @P0 FFMA R52, R2, 0.5, R33 ;  /* 0x3f00000002340823 */ /* 0x000fe20000000021 */
[----:B------:R-:W-:Y:S06]  /*20d0*/  BRA `(.L_x_23) ;  /* 0x0000000000787947 */ /* 0x000fec0003800000 */
.L_x_45:
        /* <DEDUP_REMOVED lines=14> */
[----:B------:R-:W-:-:S04]  /*21c0*/  FADD R49, R17, R56 ;  /* 0x0000003811317221 */ /* 0x000fc80000000000 */
[----:B------:R-:W-:Y:S01]  /*21d0*/  FFMA R52, R2, 0.5, R49 ;  /* 0x3f00000002347823 */ /* 0x000fe20000000031 */
[----:B------:R-:W-:Y:S06]  /*21e0*/  BRA `(.L_x_23) ;  /* 0x0000000000347947 */ /* 0x000fec0003800000 */
.L_x_46:
        /* <DEDUP_REMOVED lines=11> */
[----:B------:R-:W-:-:S04]  /*22a0*/  FADD R49, R17, R52 ;  /* 0x0000003411317221 */ /* 0x000fc80000000000 */
[----:B------:R-:W-:-:S07]  /*22b0*/  FFMA R52, R2, 0.5, R49 ;  /* 0x3f00000002347823 */ /* 0x000fce0000000031 */
.L_x_23:
[----:B------:R-:W-:Y:S05]  /*22c0*/  BSYNC.RECONVERGENT B1 ;  /* 0x0000000000017941 */ /* 0x000fea0003800200 */
.L_x_22:
[----:B------:R-:W-:-:S05]  /*22d0*/  IADD3 R33, PT, PT, R5, -0x24, RZ ;  /* 0xffffffdc05217810 */ /* 0x000fca0007ffe0ff */
[----:B------:R-:W-:-:S04]  /*22e0*/  IMAD.WIDE.U32 R34, R33, 0x4, R28 ;  /* 0x0000000421227825 */ /* 0x000fc800078e001c */
[----:B------:R-:W-:Y:S01]  /*22f0*/  IMAD.WIDE.U32 R32, R33, 0x4, R30 ;  /* 0x0000000421207825 */ /* 0x000fe200078e001e */
[----:B------:R0:W2:Y:S05]  /*2300*/  LDG.E.CONSTANT R2, desc[UR6][R34.64] ;  /* 0x0000000622027981 */ /* 0x0000aa000c1e9900 */
[----:B------:R1:W2:Y:S01]  /*2310*/  LDG.E.CONSTANT R33, desc[UR6][R32.64] ;  /* 0x0000000620217981 */ /* 0x0002a2000c1e9900 */
[----:B------:R-:W-:Y:S01]  /*2320*/  FADD R49, RZ, R17 ;  /* 0x00000011ff317221 */ /* 0x000fe20000000000 */
[----:B------:R-:W-:Y:S01]  /*2330*/  FMUL R39, R39, -0.029411764815449714661 ;  /* 0xbcf0f0f127277820 */ /* 0x000fe20000400000 */
[----:B------:R-:W-:Y:S02]  /*2340*/  BSSY.RECONVERGENT B1, `(.L_x_24) ;  /* 0x0000065000017945 */ /* 0x000fe40003800200 */
[----:B------:R-:W-:Y:S01]  /*2350*/  FADD R54, R18, R49 ;  /* 0x0000003112367221 */ /* 0x000fe20000000000 */
[----:B0-----:R-:W-:Y:S01]  /*2360*/  IADD3 R34, PT, PT, R23, -0x3, RZ ;  /* 0xfffffffd17227810 */ /* 0x001fe20007ffe0ff */
[----:B------:R-:W-:-:S02]  /*2370*/  FFMA R39, R52, 0.20000000298023223877, R39 ;  /* 0x3e4ccccd34277823 */ /* 0x000fc40000000027 */
[----:B------:R-:W-:Y:S01]  /*2380*/  FADD R49, R19, R54 ;  /* 0x0000003613317221 */ /* 0x000fe20000000000 */
[----:B------:R-:W-:-:S03]  /*2390*/  ISETP.GT.AND P0, PT, R34, 0x25, PT ;  /* 0x000000252200780c */ /* 0x000fc60003f04270 */
[----:B------:R-:W-:-:S04]  /*23a0*/  FADD R54, R48, R49 ;  /* 0x0000003130367221 */ /* 0x000fc80000000000 */
[----:B------:R-:W-:-:S04]  /*23b0*/  FADD R49, R21, R54 ;  /* 0x0000003615317221 */ /* 0x000fc80000000000 */
[----:B------:R-:W-:-:S04]  /*23c0*/  FADD R51, R22, R49 ;  /* 0x0000003116337221 */ /* 0x000fc80000000000 */
[----:B------:R-:W-:-:S04]  /*23d0*/  FFMA R54, R6, 0.5, R51 ;  /* 0x3f00000006367823 */ /* 0x000fc80000000033 */
[----:B------:R-:W-:-:S04]  /*23e0*/  FFMA R51, R7, 0.5, R54 ;  /* 0x3f00000007337823 */ /* 0x000fc80000000036 */
[----:B------:R-:W-:Y:S01]  /*23f0*/  FFMA R54, R8, 0.5, R51 ;  /* 0x3f00000008367823 */ /* 0x000fe20000000033 */
[----:B------:R-:W-:-:S03]  /*2400*/  FSEL R51, R49, RZ, P0 ;  /* 0x000000ff31337208 */ /* 0x000fc60000000000 */
[----:B------:R-:W-:-:S04]  /*2410*/  FFMA R35, R9, 0.5, R54 ;  /* 0x3f00000009237823 */ /* 0x000fc80000000036 */
        /* <DEDUP_REMOVED lines=31> */
.L_x_48:
[----:B------:R-:W-:Y:S05]  /*2610*/  BRX R32 -0x2620                                   (*"BRANCH_TARGETS .L_x_49,.L_x_50,.L_x_51"*) ;  /* 0xffffffd820787949 */ /* 0x000fea000383ffff */
.L_x_51:
        /* <DEDUP_REMOVED lines=22> */
[C---:B------:R-:W-:Y:S01]  /*2780*/  @!P0 FADD R51, R17.reuse, R52 ;  /* 0x0000003411338221 */ /* 0x040fe20000000000 */
[----:B------:R-:W-:Y:S01]  /*2790*/  @P0 FADD R51, R17, R32 ;  /* 0x0000002011330221 */ /* 0x000fe20000000000 */
[----:B------:R-:W-:Y:S06]  /*27a0*/  BRA `(.L_x_25) ;  /* 0x0000000000787947 */ /* 0x000fec0003800000 */
.L_x_49:
        /* <DEDUP_REMOVED lines=15> */
[----:B------:R-:W-:Y:S01]  /*28a0*/  FADD R51, R17, R52 ;  /* 0x0000003411337221 */ /* 0x000fe20000000000 */
[----:B------:R-:W-:Y:S06]  /*28b0*/  BRA `(.L_x_25) ;  /* 0x0000000000347947 */ /* 0x000fec0003800000 */
.L_x_50:
        /* <DEDUP_REMOVED lines=12> */
[----:B------:R-:W-:-:S07]  /*2980*/  FADD R51, R17, R52 ;  /* 0x0000003411337221 */ /* 0x000fce0000000000 */
.L_x_25:
[----:B------:R-:W-:Y:S05]  /*2990*/  BSYNC.RECONVERGENT B1 ;  /* 0x0000000000017941 */ /* 0x000fea0003800200 */
.L_x_24:
[----:B------:R-:W-:-:S05]  /*29a0*/  IADD3 R33, PT, PT, R5, -0x25, RZ ;  /* 0xffffffdb05217810 */ /* 0x000fca0007ffe0ff */
[----:B------:R-:W-:-:S04]  /*29b0*/  IMAD.WIDE.U32 R34, R33, 0x4, R28 ;  /* 0x0000000421227825 */ /* 0x000fc800078e001c */
[----:B------:R-:W-:Y:S02]  /*29c0*/  IMAD.WIDE.U32 R32, R33, 0x4, R30 ;  /* 0x0000000421207825 */ /* 0x000fe400078e001e */
[----:B------:R0:W2:Y:S04]  /*29d0*/  LDG.E.CONSTANT R34, desc[UR6][R34.64] ;  /* 0x0000000622227981 */ /* 0x0000a8000c1e9900 */
[----:B------:R1:W2:Y:S01]  /*29e0*/  LDG.E.CONSTANT R33, desc[UR6][R32.64] ;  /* 0x0000000620217981 */ /* 0x0002a2000c1e9900 */
[----:B------:R-:W-:Y:S01]  /*29f0*/  FADD R52, RZ, R18 ;  /* 0x00000012ff347221 */ /* 0x000fe20000000000 */
[----:B------:R-:W-:Y:S03]  /*2a00*/  BSSY.RECONVERGENT B1, `(.L_x_26) ;  /* 0x0000066000017945 */ /* 0x000fe60003800200 */
[----:B------:R-:W-:Y:S01]  /*2a10*/  FADD R17, R19, R52 ;  /* 0x0000003413117221 */ /* 0x000fe20000000000 */
[----:B0-----:R-:W-:-:S03]  /*2a20*/  IADD3 R35, PT, PT, R23, -0x4, RZ ;  /* 0xfffffffc17237810 */ /* 0x001fc60007ffe0ff */
[----:B------:R-:W-:Y:S01]  /*2a30*/  FADD R52, R48, R17 ;  /* 0x0000001130347221 */ /* 0x000fe20000000000 */
[----:B------:R-:W-:-:S03]  /*2a40*/  ISETP.GT.AND P0, PT, R35, 0x25, PT ;  /* 0x000000252300780c */ /* 0x000fc60003f04270 */
[----:B------:R-:W-:-:S04]  /*2a50*/  FADD R53, R21, R52 ;  /* 0x0000003415357221 */ /* 0x000fc80000000000 */
[----:B------:R-:W-:-:S04]  /*2a60*/  FADD R53, R22, R53 ;  /* 0x0000003516357221 */ /* 0x000fc80000000000 */
[----:B------:R-:W-:Y:S01]  /*2a70*/  FFMA R52, R6, 0.5, R53 ;  /* 0x3f00000006347823 */ /* 0x000fe20000000035 */
[----:B------:R-:W-:-:S03]  /*2a80*/  FSEL R53, R53, RZ, P0 ;  /* 0x000000ff35357208 */ /* 0x000fc60000000000 */
[----:B------:R-:W-:-:S04]  /*2a90*/  FFMA R17, R7, 0.5, R52 ;  /* 0x3f00000007117823 */ /* 0x000fc80000000034 */
[----:B------:R-:W-:-:S04]  /*2aa0*/  FFMA R52, R8, 0.5, R17 ;  /* 0x3f00000008347823 */ /* 0x000fc80000000011 */
[----:B------:R-:W-:-:S04]  /*2ab0*/  FFMA R17, R9, 0.5, R52 ;  /* 0x3f00000009117823 */ /* 0x000fc80000000034 */
[----:B------:R-:W-:-:S04]  /*2ac0*/  FFMA R52, R10, 0.5, R17 ;  /* 0x3f0000000a347823 */ /* 0x000fc80000000011 */
        /* <DEDUP_REMOVED lines=21> */
[----:B------:R-:W-:-:S03]  /*2c20*/  FMUL R32, R49, -0.029411764815449714661 ;  /* 0xbcf0f0f131207820 */ /* 0x000fc60000400000 */
[----:B------:R-:W-:Y:S01]  /*2c30*/  FFMA R17, R0, 0.5, R17 ;  /* 0x3f00000000117823 */ /* 0x000fe20000000011 */
[----:B--2---:R-:W-:-:S03]  /*2c40*/  FADD R49, R34, R33 ;  /* 0x0000002122317221 */ /* 0x004fc60000000000 */
[----:B------:R-:W-:Y:S01]  /*2c50*/  FFMA R34, R2, 0.5, R17 ;  /* 0x3f00000002227823 */ /* 0x000fe20000000011 */
[----:B------:R-:W-:-:S03]  /*2c60*/  FFMA R17, R51, 0.20000000298023223877, R32 ;  /* 0x3e4ccccd33117823 */ /* 0x000fc60000000020 */
[----:B------:R-:W-:Y:S01]  /*2c70*/  FFMA R51, R49, 0.5, R34 ;  /* 0x3f00000031337823 */ /* 0x000fe20000000022 */
[----:B------:R-:W-:Y:S06]  /*2c80*/  @P0 BRA `(.L_x_27) ;  /* 0x0000000000f40947 */ /* 0x000fec0003800000 */
[----:B------:R-:W-:-:S04]  /*2c90*/  MOV R32, 0xffffffd9 ;  /* 0xffffffd900207802 */ /* 0x000fc80000000f00 */
[----:B------:R-:W-:-:S04]  /*2ca0*/  VIADDMNMX.U32 R23, R23, R32, 0x2, PT ;  /* 0x0000000217177446 */ /* 0x000fc80003800020 */
[----:B------:R-:W-:-:S04]  /*2cb0*/  SHF.L.U32 R23, R23, 0x2, RZ ;  /* 0x0000000217177819 */ /* 0x000fc800000006ff */
[----:B------:R-:W0:Y:S02]  /*2cc0*/  LDC R32, c[0x2][R23+0x30] ;  /* 0x00800c0017207b82 */ /* 0x000e240000000800 */
[----:B0-----:R-:W-:-:S04]  /*2cd0*/  SHF.R.S32.HI R33, RZ, 0x1f, R32 ;  /* 0x0000001fff217819 */ /* 0x001fc80000011420 */
.L_x_52:
[----:B------:R-:W-:Y:S05]  /*2ce0*/  BRX R32 -0x2cf0                                   (*"BRANCH_TARGETS .L_x_53,.L_x_54,.L_x_55"*) ;  /* 0xffffffd020c47949 */ /* 0x000fea000383ffff */
.L_x_55:
        /* <DEDUP_REMOVED lines=25> */
.L_x_53:
        /* <DEDUP_REMOVED lines=17> */
.L_x_54:
        /* <DEDUP_REMOVED lines=13> */
.L_x_27:
[----:B------:R-:W-:Y:S05]  /*3060*/  BSYNC.RECONVERGENT B1 ;  /* 0x0000000000017941 */ /* 0x000fea0003800200 */
.L_x_26:
[----:B------:R-:W-:Y:S01]  /*3070*/  IADD3 R18, PT, PT, R4, 0x26, RZ ;  /* 0x0000002604127810 */ /* 0x000fe20007ffe0ff */
[----:B------:R-:W-:Y:S01]  /*3080*/  FMUL R34, R51, -0.029411764815449714661 ;  /* 0xbcf0f0f133227820 */ /* 0x000fe20000400000 */
[----:B------:R-:W-:Y:S01]  /*3090*/  BSSY.RECONVERGENT B1, `(.L_x_28) ;  /* 0x0000072000017945 */ /* 0x000fe20003800200 */
[----:B------:R-:W-:Y:S01]  /*30a0*/  HFMA2 R32, -RZ, RZ, 0, 0 ;  /* 0x00000000ff207431 */ /* 0x000fe200000001ff */
[----:B------:R-:W-:Y:S01]  /*30b0*/  ISETP.NE.AND P0, PT, R5, R18, PT ;  /* 0x000000120500720c */ /* 0x000fe20003f05270 */
[----:B------:R-:W-:-:S12]  /*30c0*/  FFMA R23, R53, 0.20000000298023223877, R34 ;  /* 0x3e4ccccd35177823 */ /* 0x000fd80000000022 */
[----:B------:R-:W-:Y:S05]  /*30d0*/  @!P0 BRA `(.L_x_29) ;  /* 0x0000000400b48947 */ /* 0x000fea0003800000 */
[----:B------:R-:W-:-:S05]  /*30e0*/  IADD3 R33, PT, PT, R5, -0x26, RZ ;  /* 0xffffffda05217810 */ /* 0x000fca0007ffe0ff */
[----:B------:R-:W-:-:S04]  /*30f0*/  IMAD.WIDE.U32 R34, R33, 0x4, R28 ;  /* 0x0000000421227825 */ /* 0x000fc800078e001c */
[----:B------:R-:W-:Y:S02]  /*3100*/  IMAD.WIDE.U32 R32, R33, 0x4, R30 ;  /* 0x0000000421207825 */ /* 0x000fe400078e001e */
[----:B------:R-:W2:Y:S04]  /*3110*/  LDG.E.CONSTANT R34, desc[UR6][R34.64] ;  /* 0x0000000622227981 */ /* 0x000ea8000c1e9900 */
[----:B------:R-:W2:Y:S01]  /*3120*/  LDG.E.CONSTANT R33, desc[UR6][R32.64] ;  /* 0x0000000620217981 */ /* 0x000ea2000c1e9900 */
[----:B------:R-:W-:Y:S01]  /*3130*/  FADD R51, RZ, R19 ;  /* 0x00000013ff337221 */ /* 0x000fe20000000000 */
[----:B------:R-:W-:Y:S03]  /*3140*/  BSSY.RECONVERGENT B2, `(.L_x_30) ;  /* 0x000005f000027945 */ /* 0x000fe60003800200 */
[----:B------:R-:W-:-:S04]  /*3150*/  FADD R52, R48, R51 ;  /* 0x0000003330347221 */ /* 0x000fc80000000000 */
[----:B------:R-:W-:-:S04]  /*3160*/  FADD R51, R21, R52 ;  /* 0x0000003415337221 */ /* 0x000fc80000000000 */
[----:B------:R-:W-:-:S04]  /*3170*/  FADD R51, R22, R51 ;  /* 0x0000003316337221 */ /* 0x000fc80000000000 */
[----:B------:R-:W-:-:S04]  /*3180*/  FFMA R6, R6, 0.5, R51 ;  /* 0x3f00000006067823 */ /* 0x000fc80000000033 */
[----:B------:R-:W-:-:S04]  /*3190*/  FFMA R7, R7, 0.5, R6 ;  /* 0x3f00000007077823 */ /* 0x000fc80000000006 */
[----:B------:R-:W-:Y:S01]  /*31a0*/  FFMA R8, R8, 0.5, R7 ;  /* 0x3f00000008087823 */ /* 0x000fe20000000007 */
[----:B------:R-:W-:-:S03]  /*31b0*/  IADD3 R7, PT, PT, -R4, R5, RZ ;  /* 0x0000000504077210 */ /* 0x000fc60007ffe1ff */
[----:B------:R-:W-:Y:S01]  /*31c0*/  FFMA R9, R9, 0.5, R8 ;  /* 0x3f00000009097823 */ /* 0x000fe20000000008 */
[----:B------:R-:W-:-:S03]  /*31d0*/  IADD3 R7, PT, PT, R7, -0x5, RZ ;  /* 0xfffffffb07077810 */ /* 0x000fc60007ffe0ff */
[----:B------:R-:W-:Y:S01]  /*31e0*/  FFMA R10, R10, 0.5, R9 ;  /* 0x3f0000000a0a7823 */ /* 0x000fe20000000009 */
[----:B------:R-:W-:-:S03]  /*31f0*/  ISETP.GT.AND P0, PT, R7, 0x25, PT ;  /* 0x000000250700780c */ /* 0x000fc60003f04270 */
[----:B------:R-:W-:Y:S01]  /*3200*/  FFMA R11, R11, 0.5, R10 ;  /* 0x3f0000000b0b7823 */ /* 0x000fe2000000000a */
        /* <DEDUP_REMOVED lines=27> */
[----:B------:R-:W-:Y:S01]  /*33c0*/  ISETP.NE.AND P0, PT, R7, 0x24, PT ;  /* 0x000000240700780c */ /* 0x000fe20003f05270 */
[----:B------:R-:W-:-:S04]  /*33d0*/  IMAD.WIDE.U32 R30, R4, 0x4, R30 ;  /* 0x00000004041e7825 */ /* 0x000fc800078e001e */
[----:B------:R-:W-:-:S08]  /*33e0*/  IMAD.WIDE.U32 R28, R4, 0x4, R28 ;  /* 0x00000004041c7825 */ /* 0x000fd000078e001c */
[----:B------:R-:W-:Y:S05]  /*33f0*/  @!P0 BRA `(.L_x_32) ;  /* 0x0000000000a08947 */ /* 0x000fea0003800000 */
[----:B------:R-:W-:-:S13]  /*3400*/  ISETP.NE.AND P0, PT, R7, 0x23, PT ;  /* 0x000000230700780c */ /* 0x000fda0003f05270 */
[----:B------:R-:W-:Y:S05]  /*3410*/  @!P0 BRA `(.L_x_33) ;  /* 0x00000000005c8947 */ /* 0x000fea0003800000 */
[----:B------:R-:W-:Y:S01]  /*3420*/  ISETP.NE.AND P0, PT, R7, 0x22, PT ;  /* 0x000000220700780c */ /* 0x000fe20003f05270 */
[----:B------:R-:W2:Y:S04]  /*3430*/  LDG.E.CONSTANT R10, desc[UR6][R28.64+0x10] ;  /* 0x000010061c0a7981 */ /* 0x000ea8000c1e9900 */
[----:B------:R-:W2:Y:S08]  /*3440*/  LDG.E.CONSTANT R13, desc[UR6][R30.64+0x10] ;  /* 0x000010061e0d7981 */ /* 0x000eb0000c1e9900 */
[----:B------:R-:W3:Y:S04]  /*3450*/  @!P0 LDG.E.CONSTANT R6, desc[UR6][R28.64+0x8] ;  /* 0x000008061c068981 */ /* 0x000ee8000c1e9900 */
[----:B------:R-:W3:Y:S04]  /*3460*/  @!P0 LDG.E.CONSTANT R9, desc[UR6][R30.64+0x8] ;  /* 0x000008061e098981 */ /* 0x000ee8000c1e9900 */
[----:B------:R-:W4:Y:S04]  /*3470*/  @!P0 LDG.E.CONSTANT R2, desc[UR6][R28.64+0x4] ;  /* 0x000004061c028981 */ /* 0x000f28000c1e9900 */
[----:B------:R-:W4:Y:S04]  /*3480*/  @!P0 LDG.E.CONSTANT R7, desc[UR6][R30.64+0x4] ;  /* 0x000004061e078981 */ /* 0x000f28000c1e9900 */
[----:B------:R-:W5:Y:S04]  /*3490*/  @!P0 LDG.E.CONSTANT R8, desc[UR6][R28.64+0xc] ;  /* 0x00000c061c088981 */ /* 0x000f68000c1e9900 */
[----:B------:R-:W5:Y:S01]  /*34a0*/  @!P0 LDG.E.CONSTANT R11, desc[UR6][R30.64+0xc] ;  /* 0x00000c061e0b8981 */ /* 0x000f62000c1e9900 */
[----:B--2---:R-:W-:Y:S01]  /*34b0*/  FADD R13, R10, R13 ;  /* 0x0000000d0a0d7221 */ /* 0x004fe20000000000 */
[----:B---3--:R-:W-:-:S03]  /*34c0*/  @!P0 FADD R6, R6, R9 ;  /* 0x0000000906068221 */ /* 0x008fc60000000000 */
[----:B------:R-:W-:Y:S01]  /*34d0*/  @P0 FFMA R22, R13, 0.5, R22 ;  /* 0x3f0000000d160823 */ /* 0x000fe20000000016 */
[----:B----4-:R-:W-:Y:S01]  /*34e0*/  @!P0 FADD R2, R2, R7 ;  /* 0x0000000702028221 */ /* 0x010fe20000000000 */
[----:B------:R-:W-:-:S04]  /*34f0*/  @!P0 FMUL R7, R6, 0.5 ;  /* 0x3f00000006078820 */ /* 0x000fc80000400000 */
[----:B------:R-:W-:Y:S01]  /*3500*/  @!P0 FFMA R2, R2, 0.5, R7 ;  /* 0x3f00000002028823 */ /* 0x000fe20000000007 */
[----:B-----5:R-:W-:Y:S01]  /*3510*/  @!P0 FADD R11, R8, R11 ;  /* 0x0000000b080b8221 */ /* 0x020fe20000000000 */
[----:B------:R-:W-:-:S03]  /*3520*/  @P0 FADD R21, R21, R22 ;  /* 0x0000001615150221 */ /* 0x000fc60000000000 */
[----:B------:R-:W-:Y:S01]  /*3530*/  @!P0 FFMA R2, R11, 0.5, R2 ;  /* 0x3f0000000b028823 */ /* 0x000fe20000000002 */
[----:B------:R-:W-:-:S03]  /*3540*/  @P0 FADD R48, R48, R21 ;  /* 0x0000001530300221 */ /* 0x000fc60000000000 */
[----:B------:R-:W-:-:S04]  /*3550*/  @!P0 FFMA R2, R13, 0.5, R2 ;  /* 0x3f0000000d028823 */ /* 0x000fc80000000002 */
[C---:B------:R-:W-:Y:S01]  /*3560*/  @!P0 FADD R6, R19.reuse, R2 ;  /* 0x0000000213068221 */ /* 0x040fe20000000000 */
[----:B------:R-:W-:Y:S01]  /*3570*/  @P0 FADD R6, R19, R48 ;  /* 0x0000003013060221 */ /* 0x000fe20000000000 */
[----:B------:R-:W-:Y:S06]  /*3580*/  BRA `(.L_x_31) ;  /* 0x0000000000687947 */ /* 0x000fec0003800000 */
.L_x_33:
        /* <DEDUP_REMOVED lines=15> */
.L_x_32:
        /* <DEDUP_REMOVED lines=11> */
.L_x_31:
[----:B------:R-:W-:Y:S05]  /*3730*/  BSYNC.RECONVERGENT B2 ;  /* 0x0000000000027941 */ /* 0x000fea0003800200 */
.L_x_30:
[----:B------:R-:W-:Y:S01]  /*3740*/  FADD R2, R38, R39 ;  /* 0x0000002726027221 */ /* 0x000fe20000000000 */
[----:B------:R-:W-:-:S03]  /*3750*/  FMUL R7, R0, -0.029411764815449714661 ;  /* 0xbcf0f0f100077820 */ /* 0x000fc60000400000 */
[----:B------:R-:W-:Y:S01]  /*3760*/  FADD R2, R17, R2 ;  /* 0x0000000211027221 */ /* 0x000fe20000000000 */
[----:B------:R-:W-:-:S03]  /*3770*/  FFMA R6, R6, 0.20000000298023223877, R7 ;  /* 0x3e4ccccd06067823 */ /* 0x000fc60000000007 */
[----:B------:R-:W-:-:S04]  /*3780*/  FADD R7, R23, R2 ;  /* 0x0000000217077221 */ /* 0x000fc80000000000 */
[----:B------:R-:W-:-:S04]  /*3790*/  FADD R7, R6, R7 ;  /* 0x0000000706077221 */ /* 0x000fc80000000000 */
[----:B------:R-:W-:-:S07]  /*37a0*/  FFMA R32, R7, -0.20000000298023223877, R38 ;  /* 0xbe4ccccd07207823 */ /* 0x000fce0000000026 */
.L_x_29:
[----:B------:R-:W-:Y:S05]  /*37b0*/  BSYNC.RECONVERGENT B1 ;  /* 0x0000000000017941 */ /* 0x000fea0003800200 */
.L_x_28:
[----:B------:R-:W0:Y:S01]  /*37c0*/  LDC.64 R6, c[0x0][0x398] ;  /* 0x0000e600ff067b82 */ /* 0x000e220000000a00 */
[----:B------:R-:W-:-:S04]  /*37d0*/  FADD R38, R25, R38 ;  /* 0x0000002619267221 */ /* 0x000fc80000000000 */
[----:B------:R-:W-:-:S03]  /*37e0*/  FADD R38, R39, R38 ;  /* 0x0000002627267221 */ /* 0x000fc60000000000 */
[----:B------:R-:W1:Y:S01]  /*37f0*/  LDC.64 R8, c[0x0][0x3a0] ;  /* 0x0000e800ff087b82 */ /* 0x000e620000000a00 */
[----:B------:R-:W-:-:S04]  /*3800*/  FADD R38, R17, R38 ;  /* 0x0000002611267221 */ /* 0x000fc80000000000 */
[----:B------:R-:W-:-:S04]  /*3810*/  FADD R38, R23, R38 ;  /* 0x0000002617267221 */ /* 0x000fc80000000000 */
[----:B------:R-:W-:-:S04]  /*3820*/  FFMA R25, R38, -0.20000000298023223877, R25 ;  /* 0xbe4ccccd26197823 */ /* 0x000fc80000000019 */
[----:B------:R-:W-:Y:S01]  /*3830*/  FADD R11, R25, -R32 ;  /* 0x80000020190b7221 */ /* 0x000fe20000000000 */
[----:B0-----:R-:W-:-:S05]  /*3840*/  IMAD.WIDE.U32 R6, R5, 0x4, R6 ;  /* 0x0000000405067825 */ /* 0x001fca00078e0006 */
[----:B------:R3:W-:Y:S01]  /*3850*/  STG.E desc[UR6][R6.64], R25 ;  /* 0x0000001906007986 */ /* 0x0007e2000c101906 */
[----:B-1----:R-:W-:-:S05]  /*3860*/  IMAD.WIDE.U32 R8, R5, 0x4, R8 ;  /* 0x0000000405087825 */ /* 0x002fca00078e0008 */
[----:B------:R3:W-:Y:S02]  /*3870*/  STG.E desc[UR6][R8.64], R11 ;  /* 0x0000000b08007986 */ /* 0x0007e4000c101906 */
.L_x_17:
[----:B0-2---:R-:W-:Y:S05]  /*3880*/  BSYNC.RECONVERGENT B0 ;  /* 0x0000000000007941 */ /* 0x005fea0003800200 */
.L_x_16:
[----:B------:R-:W-:-:S05]  /*3890*/  IMAD R5, R3, UR4, R5 ;  /* 0x0000000403057c24 */ /* 0x000fca000f8e0205 */
[----:B------:R-:W-:-:S13]  /*38a0*/  ISETP.GE.AND P0, PT, R5, UR5, PT ;  /* 0x0000000505007c0c */ /* 0x000fda000bf06270 */
[----:B------:R-:W-:Y:S05]  /*38b0*/  @!P0 BRA `(.L_x_34) ;  /* 0xffffffc800108947 */ /* 0x000fea000383ffff */
[----:B------:R-:W-:Y:S05]  /*38c0*/  EXIT ;  /* 0x000000000000794d */ /* 0x000fea0003800000 */
.L_x_35:
        /* <DEDUP_REMOVED lines=11> */
.L_x_58:


//--------------------- .nv.shared.acosc_many_series_one_param_f32_warp --------------------------
	.section	.nv.shared.acosc_many_series_one_param_f32_warp,"aw",@nobits
	.sectionflags	@""
	.align	16
	.zero		1024


//--------------------- .nv.shared.reserved.0     --------------------------
	.section	.nv.shared.reserved.0,"aw",@nobits
	.weak		__nv_reservedSMEM_offset_0_alias
	.size		__nv_reservedSMEM_offset_0_alias, 0, 64
	.other		__nv_reservedSMEM_offset_0_alias,@"STO_CUDA_RESERVED_SHARED STV_DEFAULT"
__nv_reservedSMEM_offset_0_alias:
	.zero		0
	.zero		64


//--------------------- .nv.shared.acosc_many_series_one_param_f32 --------------------------
	.section	.nv.shared.acosc_many_series_one_param_f32,"aw",@nobits
	.sectionflags	@""
	.align	16
	.zero		1024


//--------------------- .nv.shared.acosc_batch_f32 --------------------------
	.section	.nv.shared.acosc_batch_f32,"aw",@nobits
	.sectionflags	@""
	.align	16
	.zero		1024


//--------------------- .nv.constant0.acosc_many_series_one_param_f32_warp --------------------------
	.section	.nv.constant0.acosc_many_series_one_param_f32_warp,"a",@progbits
	.sectionflags	@""
	.align	4
.nv.constant0.acosc_many_series_one_param_f32_warp:
	.zero		944


//--------------------- .nv.constant0.acosc_many_series_one_param_f32 --------------------------
	.section	.nv.constant0.acosc_many_series_one_param_f32,"a",@progbits
	.sectionflags	@""
	.align	4
.nv.constant0.acosc_many_series_one_param_f32:
	.zero		944


//--------------------- .nv.constant0.acosc_batch_f32 --------------------------
	.section	.nv.constant0.acosc_batch_f32,"a",@progbits
	.sectionflags	@""
	.align	4
.nv.constant0.acosc_batch_f32:
	.zero		936


//--------------------- SYMBOLS --------------------------

	.type		.nv.reservedSmem.offset0,@object
	.size		.nv.reservedSmem.offset0,0x4
	.type		.nv.reservedSmem.cap,@object
	.size		.nv.reservedSmem.cap,0x4
